	.headerflags	@"EF_CUDA_TEXMODE_UNIFIED EF_CUDA_64BIT_ADDRESS EF_CUDA_ACCELERATORS EF_CUDA_SM90 EF_CUDA_VIRTUAL_SM(EF_CUDA_SM90)"
	.elftype	@"ET_EXEC"


//--------------------- .nv.info                  --------------------------
	.section	.nv.info,"",@"SHT_CUDA_INFO"
	.align	4


	//----- nvinfo : EIATTR_REGCOUNT
	.align		4
        /*0000*/ 	.byte	0x04, 0x2f
        /*0002*/ 	.short	(.L_1 - .L_0)
	.align		4
.L_0:
        /*0004*/ 	.word	index@(triton_mm)
        /*0008*/ 	.word	0x000000a8


	//----- nvinfo : EIATTR_MIN_STACK_SIZE
	.align		4
.L_1:
        /*000c*/ 	.byte	0x04, 0x12
        /*000e*/ 	.short	(.L_3 - .L_2)
	.align		4
.L_2:
        /*0010*/ 	.word	index@(triton_mm)
        /*0014*/ 	.word	0x00000000


	//----- nvinfo : EIATTR_FRAME_SIZE
	.align		4
.L_3:
        /*0018*/ 	.byte	0x04, 0x11
        /*001a*/ 	.short	(.L_5 - .L_4)
	.align		4
.L_4:
        /*001c*/ 	.word	index@(triton_mm)
        /*0020*/ 	.word	0x00000000


	//----- nvinfo : EIATTR_MIN_STACK_SIZE
	.align		4
.L_5:
        /*0024*/ 	.byte	0x04, 0x12
        /*0026*/ 	.short	(.L_7 - .L_6)
	.align		4
.L_6:
        /*0028*/ 	.word	index@(triton_mm)
        /*002c*/ 	.word	0x00000000
.L_7:


//--------------------- .nv.info.triton_mm        --------------------------
	.section	.nv.info.triton_mm,"",@"SHT_CUDA_INFO"
	.sectionflags	@""
	.align	4


	//----- nvinfo : EIATTR_CUDA_API_VERSION
	.align		4
        /*0000*/ 	.byte	0x04, 0x37
        /*0002*/ 	.short	(.L_9 - .L_8)
.L_8:
        /*0004*/ 	.word	0x0000007c


	//----- nvinfo : EIATTR_KPARAM_INFO
	.align		4
.L_9:
        /*0008*/ 	.byte	0x04, 0x17
        /*000a*/ 	.short	(.L_11 - .L_10)
.L_10:
        /*000c*/ 	.word	0x00000000
        /*0010*/ 	.short	0x0002
        /*0012*/ 	.short	0x0010
        /*0014*/ 	.byte	0x00, 0xf0, 0x21, 0x00


	//----- nvinfo : EIATTR_KPARAM_INFO
	.align		4
.L_11:
        /*0018*/ 	.byte	0x04, 0x17
        /*001a*/ 	.short	(.L_13 - .L_12)
.L_12:
        /*001c*/ 	.word	0x00000000
        /*0020*/ 	.short	0x0001
        /*0022*/ 	.short	0x0008
        /*0024*/ 	.byte	0x00, 0xf0, 0x21, 0x00


	//----- nvinfo : EIATTR_KPARAM_INFO
	.align		4
.L_13:
        /*0028*/ 	.byte	0x04, 0x17
        /*002a*/ 	.short	(.L_15 - .L_14)
.L_14:
        /*002c*/ 	.word	0x00000000
        /*0030*/ 	.short	0x0000
        /*0032*/ 	.short	0x0000
        /*0034*/ 	.byte	0x00, 0xf0, 0x21, 0x00


	//----- nvinfo : EIATTR_SPARSE_MMA_MASK
	.align		4
.L_15:
        /*0038*/ 	.byte	0x03, 0x50
        /*003a*/ 	.short	0x0000


	//----- nvinfo : EIATTR_MAXREG_COUNT
	.align		4
        /*003c*/ 	.byte	0x03, 0x1b
        /*003e*/ 	.short	0x00ff


	//----- nvinfo : EIATTR_COOP_GROUP_MASK_REGIDS
	.align		4
        /*0040*/ 	.byte	0x04, 0x29
        /*0042*/ 	.short	(.L_17 - .L_16)


	//   ....[0]....
.L_16:
        /*0044*/ 	.word	0xffffffff


	//----- nvinfo : EIATTR_COOP_GROUP_INSTR_OFFSETS
	.align		4
.L_17:
        /*0048*/ 	.byte	0x04, 0x28
        /*004a*/ 	.short	(.L_19 - .L_18)


	//   ....[0]....
.L_18:
        /*004c*/ 	.word	0x00000ef0


	//----- nvinfo : EIATTR_EXIT_INSTR_OFFSETS
	.align		4
.L_19:
        /*0050*/ 	.byte	0x04, 0x1c
        /*0052*/ 	.short	(.L_21 - .L_20)


	//   ....[0]....
.L_20:
        /*0054*/ 	.word	0x000023b0


	//   ....[1]....
        /*0058*/ 	.word	0x00002400


	//----- nvinfo : EIATTR_MAX_THREADS
	.align		4
.L_21:
        /*005c*/ 	.byte	0x04, 0x05
        /*005e*/ 	.short	(.L_23 - .L_22)
.L_22:
        /*0060*/ 	.word	0x00000080
        /*0064*/ 	.word	0x00000001
        /*0068*/ 	.word	0x00000001


	//----- nvinfo : EIATTR_CBANK_PARAM_SIZE
	.align		4
.L_23:
        /*006c*/ 	.byte	0x03, 0x19
        /*006e*/ 	.short	0x0018


	//----- nvinfo : EIATTR_PARAM_CBANK
	.align		4
        /*0070*/ 	.byte	0x04, 0x0a
        /*0072*/ 	.short	(.L_25 - .L_24)
	.align		4
.L_24:
        /*0074*/ 	.word	index@(.nv.constant0.triton_mm)
        /*0078*/ 	.short	0x0210
        /*007a*/ 	.short	0x0018


	//----- nvinfo : EIATTR_SW_WAR
	.align		4
.L_25:
        /*007c*/ 	.byte	0x04, 0x36
        /*007e*/ 	.short	(.L_27 - .L_26)
.L_26:
        /*0080*/ 	.word	0x00000008
.L_27:


//--------------------- .nv.callgraph             --------------------------
	.section	.nv.callgraph,"",@"SHT_CUDA_CALLGRAPH"
	.align	4
	.sectionentsize	8
	.align		4
        /*0000*/ 	.word	0x00000000
	.align		4
        /*0004*/ 	.word	0xffffffff
	.align		4
        /*0008*/ 	.word	0x00000000
	.align		4
        /*000c*/ 	.word	0xfffffffe
	.align		4
        /*0010*/ 	.word	0x00000000
	.align		4
        /*0014*/ 	.word	0xfffffffd
	.align		4
        /*0018*/ 	.word	0x00000000
	.align		4
        /*001c*/ 	.word	0xfffffffc


//--------------------- .text.triton_mm           --------------------------
	.section	.text.triton_mm,"ax",@progbits
	.sectionflags	@"SHF_BARRIERS=1"
	.align	128
        .global         triton_mm
        .type           triton_mm,@function
        .size           triton_mm,(.L_x_2 - triton_mm)
        .other          triton_mm,@"STO_CUDA_ENTRY STV_DEFAULT"
triton_mm:
.text.triton_mm:
[----:B------:R-:W1:Y:S01]  /*0000*/  LDC R1, c[0x0][0x28] ;  /* 0x00000a00ff017b82 */ /* 0x000e620000000800 */
[----:B------:R-:W2:Y:S01]  /*0010*/  S2R R9, SR_CTAID.X ;  /* 0x0000000000097919 */ /* 0x000ea20000002500 */
[----:B------:R-:W-:-:S06]  /*0020*/  IMAD.MOV.U32 R5, RZ, RZ, -0x8 ;  /* 0xfffffff8ff057424 */ /* 0x000fcc00078e00ff */
[----:B------:R-:W3:Y:S01]  /*0030*/  S2UR UR18, SR_CgaCtaId ;  /* 0x00000000001279c3 */ /* 0x000ee20000008800 */
[----:B------:R-:W-:Y:S01]  /*0040*/  UMOV UR4, 0x400 ;  /* 0x0000040000047882 */ /* 0x000fe20000000000 */
[----:B------:R-:W4:Y:S01]  /*0050*/  S2R R18, SR_TID.X ;  /* 0x0000000000127919 */ /* 0x000f220000002100 */
[----:B------:R-:W-:Y:S01]  /*0060*/  ULDC.64 UR22, c[0x0][0x208] ;  /* 0x0000820000167ab9 */ /* 0x000fe20000000a00 */
[----:B------:R-:W-:Y:S01]  /*0070*/  IMAD.MOV.U32 R160, RZ, RZ, -0x20 ;  /* 0xffffffe0ffa07424 */ /* 0x000fe200078e00ff */
[----:B------:R-:W-:Y:S02]  /*0080*/  CS2R R88, SRZ ;  /* 0x0000000000587805 */ /* 0x000fe4000001ff00 */
[----:B------:R-:W-:Y:S02]  /*0090*/  CS2R R90, SRZ ;  /* 0x00000000005a7805 */ /* 0x000fe4000001ff00 */
[----:B------:R-:W-:Y:S01]  /*00a0*/  CS2R R92, SRZ ;  /* 0x00000000005c7805 */ /* 0x000fe2000001ff00 */
[----:B------:R-:W5:Y:S01]  /*00b0*/  LDC.64 R26, c[0x0][0x210] ;  /* 0x00008400ff1a7b82 */ /* 0x000f620000000a00 */
[----:B------:R-:W-:-:S02]  /*00c0*/  CS2R R94, SRZ ;  /* 0x00000000005e7805 */ /* 0x000fc4000001ff00 */
[----:B------:R-:W-:Y:S02]  /*00d0*/  CS2R R96, SRZ ;  /* 0x0000000000607805 */ /* 0x000fe4000001ff00 */
[----:B------:R-:W-:Y:S02]  /*00e0*/  CS2R R98, SRZ ;  /* 0x0000000000627805 */ /* 0x000fe4000001ff00 */
[----:B------:R-:W-:Y:S02]  /*00f0*/  CS2R R100, SRZ ;  /* 0x0000000000647805 */ /* 0x000fe4000001ff00 */
        /* <DEDUP_REMOVED lines=11> */
[----:B---3--:R-:W-:Y:S01]  /*01b0*/  UPRMT UR18, UR18, 0x654, UR4 ;  /* 0x0000065412127896 */ /* 0x008fe20008000004 */
[----:B------:R-:W-:-:S02]  /*01c0*/  CS2R R122, SRZ ;  /* 0x00000000007a7805 */ /* 0x000fc4000001ff00 */
[----:B------:R-:W-:Y:S02]  /*01d0*/  CS2R R124, SRZ ;  /* 0x00000000007c7805 */ /* 0x000fe4000001ff00 */
[----:B------:R-:W-:Y:S02]  /*01e0*/  CS2R R126, SRZ ;  /* 0x00000000007e7805 */ /* 0x000fe4000001ff00 */
[----:B------:R-:W-:Y:S02]  /*01f0*/  CS2R R128, SRZ ;  /* 0x0000000000807805 */ /* 0x000fe4000001ff00 */
[----:B------:R-:W-:Y:S01]  /*0200*/  CS2R R130, SRZ ;  /* 0x0000000000827805 */ /* 0x000fe2000001ff00 */
[----:B--2---:R-:W-:Y:S01]  /*0210*/  IMAD.HI R0, R9, 0x2aaaaaab, RZ ;  /* 0x2aaaaaab09007827 */ /* 0x004fe200078e02ff */
[----:B------:R-:W-:Y:S02]  /*0220*/  CS2R R132, SRZ ;  /* 0x0000000000847805 */ /* 0x000fe4000001ff00 */
[----:B------:R-:W-:-:S02]  /*0230*/  CS2R R134, SRZ ;  /* 0x0000000000867805 */ /* 0x000fc4000001ff00 */
[----:B------:R-:W-:Y:S02]  /*0240*/  CS2R R136, SRZ ;  /* 0x0000000000887805 */ /* 0x000fe4000001ff00 */
[----:B----4-:R-:W-:Y:S02]  /*0250*/  SHF.R.U32.HI R159, RZ, 0x5, R18 ;  /* 0x00000005ff9f7819 */ /* 0x010fe40000011612 */
[----:B------:R-:W-:Y:S02]  /*0260*/  CS2R R138, SRZ ;  /* 0x00000000008a7805 */ /* 0x000fe4000001ff00 */
[----:B------:R-:W-:Y:S02]  /*0270*/  SHF.R.U32.HI R3, RZ, 0x1f, R0 ;  /* 0x0000001fff037819 */ /* 0x000fe40000011600 */
[----:B------:R-:W-:Y:S02]  /*0280*/  CS2R R140, SRZ ;  /* 0x00000000008c7805 */ /* 0x000fe4000001ff00 */
[----:B------:R-:W-:-:S02]  /*0290*/  CS2R R142, SRZ ;  /* 0x00000000008e7805 */ /* 0x000fc4000001ff00 */
[----:B------:R-:W-:Y:S02]  /*02a0*/  CS2R R144, SRZ ;  /* 0x0000000000907805 */ /* 0x000fe4000001ff00 */
[----:B------:R-:W-:Y:S02]  /*02b0*/  LEA.HI.SX32 R4, R0, R3, 0x1b ;  /* 0x0000000300047211 */ /* 0x000fe400078fdaff */
[----:B------:R-:W-:Y:S02]  /*02c0*/  CS2R R146, SRZ ;  /* 0x0000000000927805 */ /* 0x000fe4000001ff00 */
[----:B------:R-:W-:Y:S02]  /*02d0*/  CS2R R148, SRZ ;  /* 0x0000000000947805 */ /* 0x000fe4000001ff00 */
[----:B------:R-:W-:Y:S02]  /*02e0*/  CS2R R150, SRZ ;  /* 0x0000000000967805 */ /* 0x000fe4000001ff00 */
[----:B------:R-:W-:Y:S01]  /*02f0*/  CS2R R42, SRZ ;  /* 0x00000000002a7805 */ /* 0x000fe2000001ff00 */
[C---:B------:R-:W-:Y:S01]  /*0300*/  IMAD R0, R4.reuse, R5, 0x20 ;  /* 0x0000002004007424 */ /* 0x040fe200078e0205 */
[----:B------:R-:W-:Y:S01]  /*0310*/  CS2R R44, SRZ ;  /* 0x00000000002c7805 */ /* 0x000fe2000001ff00 */
[----:B------:R-:W-:Y:S01]  /*0320*/  IMAD R7, R4, -0xc0, R9 ;  /* 0xffffff4004077824 */ /* 0x000fe200078e0209 */
[----:B------:R-:W-:-:S02]  /*0330*/  CS2R R46, SRZ ;  /* 0x00000000002e7805 */ /* 0x000fc4000001ff00 */
[----:B------:R-:W-:Y:S02]  /*0340*/  CS2R R48, SRZ ;  /* 0x0000000000307805 */ /* 0x000fe4000001ff00 */
[----:B------:R-:W-:Y:S02]  /*0350*/  VIMNMX R0, R0, 0x8, PT ;  /* 0x0000000800007848 */ /* 0x000fe40003fe0100 */
[----:B------:R-:W-:Y:S02]  /*0360*/  CS2R R50, SRZ ;  /* 0x0000000000327805 */ /* 0x000fe4000001ff00 */
[----:B------:R-:W-:Y:S02]  /*0370*/  IABS R8, R7 ;  /* 0x0000000700087213 */ /* 0x000fe40000000000 */
[----:B------:R-:W-:Y:S02]  /*0380*/  CS2R R52, SRZ ;  /* 0x0000000000347805 */ /* 0x000fe4000001ff00 */
[----:B------:R-:W-:-:S02]  /*0390*/  IABS R6, R0 ;  /* 0x0000000000067213 */ /* 0x000fc40000000000 */
[----:B------:R-:W-:Y:S02]  /*03a0*/  CS2R R54, SRZ ;  /* 0x0000000000367805 */ /* 0x000fe4000001ff00 */
[-C--:B------:R-:W-:Y:S02]  /*03b0*/  IABS R10, R0.reuse ;  /* 0x00000000000a7213 */ /* 0x080fe40000000000 */
[----:B------:R-:W-:Y:S01]  /*03c0*/  CS2R R56, SRZ ;  /* 0x0000000000387805 */ /* 0x000fe2000001ff00 */
[----:B------:R-:W2:Y:S01]  /*03d0*/  I2F.RP R5, R6 ;  /* 0x0000000600057306 */ /* 0x000ea20000209400 */
[----:B------:R-:W-:Y:S02]  /*03e0*/  LOP3.LUT R7, R7, R0, RZ, 0x3c, !PT ;  /* 0x0000000007077212 */ /* 0x000fe400078e3cff */
[----:B------:R-:W-:Y:S02]  /*03f0*/  CS2R R58, SRZ ;  /* 0x00000000003a7805 */ /* 0x000fe4000001ff00 */
[----:B------:R-:W-:-:S02]  /*0400*/  CS2R R60, SRZ ;  /* 0x00000000003c7805 */ /* 0x000fc4000001ff00 */
[----:B------:R-:W-:Y:S02]  /*0410*/  CS2R R62, SRZ ;  /* 0x00000000003e7805 */ /* 0x000fe4000001ff00 */
[----:B------:R-:W-:Y:S02]  /*0420*/  ISETP.GE.AND P3, PT, R7, RZ, PT ;  /* 0x000000ff0700720c */ /* 0x000fe40003f66270 */
[----:B------:R-:W-:Y:S02]  /*0430*/  CS2R R64, SRZ ;  /* 0x0000000000407805 */ /* 0x000fe4000001ff00 */
[----:B------:R-:W-:Y:S02]  /*0440*/  SHF.R.U32.HI R7, RZ, 0x2, R18 ;  /* 0x00000002ff077819 */ /* 0x000fe40000011612 */
[----:B------:R-:W-:Y:S02]  /*0450*/  CS2R R66, SRZ ;  /* 0x0000000000427805 */ /* 0x000fe4000001ff00 */
[----:B------:R-:W-:-:S02]  /*0460*/  CS2R R68, SRZ ;  /* 0x0000000000447805 */ /* 0x000fc4000001ff00 */
[----:B------:R-:W-:Y:S02]  /*0470*/  CS2R R70, SRZ ;  /* 0x0000000000467805 */ /* 0x000fe4000001ff00 */
[----:B------:R-:W-:Y:S02]  /*0480*/  SGXT.U32 R7, R7, 0x5 ;  /* 0x000000050707781a */ /* 0x000fe40000000000 */
[----:B------:R-:W-:Y:S02]  /*0490*/  CS2R R72, SRZ ;  /* 0x0000000000487805 */ /* 0x000fe4000001ff00 */
[----:B------:R-:W-:Y:S02]  /*04a0*/  CS2R R74, SRZ ;  /* 0x00000000004a7805 */ /* 0x000fe4000001ff00 */
[----:B------:R-:W-:Y:S01]  /*04b0*/  CS2R R76, SRZ ;  /* 0x00000000004c7805 */ /* 0x000fe2000001ff00 */
[----:B--2---:R-:W2:Y:S01]  /*04c0*/  MUFU.RCP R5, R5 ;  /* 0x0000000500057308 */ /* 0x004ea20000001000 */
[----:B------:R-:W-:-:S02]  /*04d0*/  CS2R R78, SRZ ;  /* 0x00000000004e7805 */ /* 0x000fc4000001ff00 */
[----:B------:R-:W-:Y:S02]  /*04e0*/  CS2R R80, SRZ ;  /* 0x0000000000507805 */ /* 0x000fe4000001ff00 */
[----:B------:R-:W-:Y:S02]  /*04f0*/  CS2R R82, SRZ ;  /* 0x0000000000527805 */ /* 0x000fe4000001ff00 */
[----:B------:R-:W-:Y:S02]  /*0500*/  CS2R R84, SRZ ;  /* 0x0000000000547805 */ /* 0x000fe4000001ff00 */
[----:B------:R-:W-:Y:S02]  /*0510*/  LOP3.LUT R159, R159, 0x7fffffc, RZ, 0xc0, !PT ;  /* 0x07fffffc9f9f7812 */ /* 0x000fe400078ec0ff */
[----:B------:R-:W-:Y:S01]  /*0520*/  CS2R R86, SRZ ;  /* 0x0000000000567805 */ /* 0x000fe2000001ff00 */
[----:B------:R-:W-:Y:S01]  /*0530*/  UMOV UR19, 0x1 ;  /* 0x0000000100137882 */ /* 0x000fe20000000000 */
[----:B------:R-:W-:Y:S01]  /*0540*/  UMOV UR20, 0xffffffff ;  /* 0xffffffff00147882 */ /* 0x000fe20000000000 */
[----:B------:R-:W-:Y:S01]  /*0550*/  UMOV UR4, URZ ;  /* 0x0000003f00047c82 */ /* 0x000fe20008000000 */
[----:B------:R-:W-:Y:S01]  /*0560*/  UMOV UR5, URZ ;  /* 0x0000003f00057c82 */ /* 0x000fe20008000000 */
[----:B--2---:R-:W-:-:S04]  /*0570*/  VIADD R2, R5, 0xffffffe ;  /* 0x0ffffffe05027836 */ /* 0x004fc80000000000 */
[----:B------:R2:W3:Y:S02]  /*0580*/  F2I.FTZ.U32.TRUNC.NTZ R3, R2 ;  /* 0x0000000200037305 */ /* 0x0004e4000021f000 */
[----:B--2---:R-:W-:Y:S02]  /*0590*/  IMAD.MOV.U32 R2, RZ, RZ, RZ ;  /* 0x000000ffff027224 */ /* 0x004fe400078e00ff */
[----:B---3--:R-:W-:-:S04]  /*05a0*/  IMAD.MOV R11, RZ, RZ, -R3 ;  /* 0x000000ffff0b7224 */ /* 0x008fc800078e0a03 */
[----:B------:R-:W-:-:S04]  /*05b0*/  IMAD R11, R11, R6, RZ ;  /* 0x000000060b0b7224 */ /* 0x000fc800078e02ff */
[----:B------:R-:W-:-:S04]  /*05c0*/  IMAD.HI.U32 R3, R3, R11, R2 ;  /* 0x0000000b03037227 */ /* 0x000fc800078e0002 */
[----:B------:R-:W-:Y:S02]  /*05d0*/  IMAD.MOV R11, RZ, RZ, -R10 ;  /* 0x000000ffff0b7224 */ /* 0x000fe400078e0a0a */
[----:B------:R-:W-:-:S04]  /*05e0*/  IMAD.HI.U32 R2, R3, R8, RZ ;  /* 0x0000000803027227 */ /* 0x000fc800078e00ff */
[----:B------:R-:W-:Y:S01]  /*05f0*/  IMAD R5, R2, R11, R8 ;  /* 0x0000000b02057224 */ /* 0x000fe200078e0208 */
[----:B------:R-:W-:-:S04]  /*0600*/  IABS R8, R9 ;  /* 0x0000000900087213 */ /* 0x000fc80000000000 */
[----:B------:R-:W-:Y:S01]  /*0610*/  ISETP.GT.U32.AND P2, PT, R6, R5, PT ;  /* 0x000000050600720c */ /* 0x000fe20003f44070 */
[----:B------:R-:W-:-:S04]  /*0620*/  IMAD.HI.U32 R3, R3, R8, RZ ;  /* 0x0000000803037227 */ /* 0x000fc800078e00ff */
[----:B------:R-:W-:-:S05]  /*0630*/  IMAD R3, R3, R11, R8 ;  /* 0x0000000b03037224 */ /* 0x000fca00078e0208 */
[----:B------:R-:W-:-:S03]  /*0640*/  ISETP.GT.U32.AND P1, PT, R6, R3, PT ;  /* 0x000000030600720c */ /* 0x000fc60003f24070 */
[----:B------:R-:W-:Y:S02]  /*0650*/  @!P2 IMAD.IADD R5, R5, 0x1, -R6 ;  /* 0x000000010505a824 */ /* 0x000fe400078e0a06 */
[----:B------:R-:W-:Y:S01]  /*0660*/  @!P2 VIADD R2, R2, 0x1 ;  /* 0x000000010202a836 */ /* 0x000fe20000000000 */
[----:B------:R-:W-:Y:S02]  /*0670*/  ISETP.GE.AND P2, PT, R9, RZ, PT ;  /* 0x000000ff0900720c */ /* 0x000fe40003f46270 */
[----:B------:R-:W-:-:S05]  /*0680*/  ISETP.GE.U32.AND P0, PT, R5, R6, PT ;  /* 0x000000060500720c */ /* 0x000fca0003f06070 */
[----:B------:R-:W-:-:S05]  /*0690*/  @!P1 IMAD.IADD R3, R3, 0x1, -R6 ;  /* 0x0000000103039824 */ /* 0x000fca00078e0a06 */
[----:B------:R-:W-:-:S03]  /*06a0*/  ISETP.GT.U32.AND P1, PT, R6, R3, PT ;  /* 0x000000030600720c */ /* 0x000fc60003f24070 */
[----:B------:R-:W-:Y:S01]  /*06b0*/  @P0 VIADD R2, R2, 0x1 ;  /* 0x0000000102020836 */ /* 0x000fe20000000000 */
[----:B------:R-:W-:-:S03]  /*06c0*/  ISETP.NE.AND P0, PT, R0, RZ, PT ;  /* 0x000000ff0000720c */ /* 0x000fc60003f05270 */
[----:B------:R-:W-:Y:S01]  /*06d0*/  IMAD.MOV.U32 R5, RZ, RZ, R2 ;  /* 0x000000ffff057224 */ /* 0x000fe200078e0002 */
[----:B------:R-:W-:-:S03]  /*06e0*/  LOP3.LUT R2, RZ, R0, RZ, 0x33, !PT ;  /* 0x00000000ff027212 */ /* 0x000fc600078e33ff */
[----:B------:R-:W-:Y:S02]  /*06f0*/  @!P3 IMAD.MOV R5, RZ, RZ, -R5 ;  /* 0x000000ffff05b224 */ /* 0x000fe400078e0a05 */
[----:B------:R-:W-:-:S03]  /*0700*/  @!P1 IMAD.IADD R3, R3, 0x1, -R6 ;  /* 0x0000000103039824 */ /* 0x000fc600078e0a06 */
[----:B------:R-:W-:Y:S01]  /*0710*/  SEL R0, R2, R5, !P0 ;  /* 0x0000000502007207 */ /* 0x000fe20004000000 */
[----:B------:R-:W-:-:S04]  /*0720*/  @!P2 IMAD.MOV R3, RZ, RZ, -R3 ;  /* 0x000000ffff03a224 */ /* 0x000fc800078e0a03 */
[----:B------:R-:W-:Y:S01]  /*0730*/  IMAD.SHL.U32 R0, R0, 0x80, RZ ;  /* 0x0000008000007824 */ /* 0x000fe200078e00ff */
[----:B------:R-:W-:-:S04]  /*0740*/  SEL R3, R2, R3, !P0 ;  /* 0x0000000302037207 */ /* 0x000fc80004000000 */
[----:B------:R-:W-:Y:S02]  /*0750*/  LOP3.LUT R6, R0, 0x20, R7, 0xfe, !PT ;  /* 0x0000002000067812 */ /* 0x000fe400078efe07 */
[----:B------:R-:W-:Y:S02]  /*0760*/  LOP3.LUT R8, R0, 0x40, R7, 0xfe, !PT ;  /* 0x0000004000087812 */ /* 0x000fe400078efe07 */
[----:B------:R-:W-:Y:S01]  /*0770*/  LOP3.LUT R5, R0, R7, RZ, 0xfc, !PT ;  /* 0x0000000700057212 */ /* 0x000fe200078efcff */
[----:B------:R-:W-:Y:S01]  /*0780*/  IMAD.HI R11, R6, 0x2aaaaaab, RZ ;  /* 0x2aaaaaab060b7827 */ /* 0x000fe200078e02ff */
[----:B------:R-:W-:-:S03]  /*0790*/  LOP3.LUT R12, R0, 0x60, R7, 0xfe, !PT ;  /* 0x00000060000c7812 */ /* 0x000fc600078efe07 */
[----:B------:R-:W-:Y:S01]  /*07a0*/  IMAD.HI R13, R8, 0x2aaaaaab, RZ ;  /* 0x2aaaaaab080d7827 */ /* 0x000fe200078e02ff */
[----:B------:R-:W-:-:S03]  /*07b0*/  SHF.R.U32.HI R2, RZ, 0x1f, R11 ;  /* 0x0000001fff027819 */ /* 0x000fc6000001160b */
[----:B------:R-:W-:Y:S01]  /*07c0*/  IMAD.HI R9, R5, 0x2aaaaaab, RZ ;  /* 0x2aaaaaab05097827 */ /* 0x000fe200078e02ff */
[----:B------:R-:W-:Y:S02]  /*07d0*/  SHF.R.U32.HI R14, RZ, 0x1f, R13 ;  /* 0x0000001fff0e7819 */ /* 0x000fe4000001160d */
[----:B------:R-:W-:Y:S01]  /*07e0*/  LEA.HI R11, R11, R2, RZ, 0x17 ;  /* 0x000000020b0b7211 */ /* 0x000fe200078fb8ff */
[----:B------:R-:W-:Y:S01]  /*07f0*/  IMAD R2, R4, 0x8, R3 ;  /* 0x0000000804027824 */ /* 0x000fe200078e0203 */
[----:B------:R-:W-:Y:S01]  /*0800*/  LEA.HI R13, R13, R14, RZ, 0x17 ;  /* 0x0000000e0d0d7211 */ /* 0x000fe200078fb8ff */
[----:B------:R-:W-:Y:S01]  /*0810*/  IMAD.HI R15, R12, 0x2aaaaaab, RZ ;  /* 0x2aaaaaab0c0f7827 */ /* 0x000fe200078e02ff */
[----:B------:R-:W-:Y:S02]  /*0820*/  SHF.R.U32.HI R10, RZ, 0x1f, R9 ;  /* 0x0000001fff0a7819 */ /* 0x000fe40000011609 */
[----:B------:R-:W-:Y:S01]  /*0830*/  LOP3.LUT R3, R7, 0x20, RZ, 0xfc, !PT ;  /* 0x0000002007037812 */ /* 0x000fe200078efcff */
[----:B------:R-:W-:Y:S01]  /*0840*/  IMAD R24, R13, -0xc00, R8 ;  /* 0xfffff4000d187824 */ /* 0x000fe200078e0208 */
[----:B------:R-:W-:Y:S01]  /*0850*/  LEA.HI R10, R9, R10, RZ, 0x17 ;  /* 0x0000000a090a7211 */ /* 0x000fe200078fb8ff */
[----:B------:R-:W-:Y:S01]  /*0860*/  IMAD.SHL.U32 R9, R18, 0x8, RZ ;  /* 0x0000000812097824 */ /* 0x000fe200078e00ff */
[----:B------:R-:W-:Y:S01]  /*0870*/  SHF.R.S32.HI R13, RZ, 0x18, R2 ;  /* 0x00000018ff0d7819 */ /* 0x000fe20000011402 */
[----:B------:R-:W-:Y:S01]  /*0880*/  IMAD.SHL.U32 R2, R2, 0x80, RZ ;  /* 0x0000008002027824 */ /* 0x000fe200078e00ff */
[C---:B------:R-:W-:Y:S01]  /*0890*/  LOP3.LUT R4, R7.reuse, 0x40, RZ, 0xfc, !PT ;  /* 0x0000004007047812 */ /* 0x040fe200078efcff */
[----:B------:R-:W-:Y:S01]  /*08a0*/  IMAD R20, R10, -0xc00, R5 ;  /* 0xfffff4000a147824 */ /* 0x000fe200078e0205 */
[----:B------:R-:W-:Y:S01]  /*08b0*/  LOP3.LUT R5, R7, 0x60, RZ, 0xfc, !PT ;  /* 0x0000006007057812 */ /* 0x000fe200078efcff */
[----:B------:R-:W-:Y:S01]  /*08c0*/  IMAD R22, R11, -0xc00, R6 ;  /* 0xfffff4000b167824 */ /* 0x000fe200078e0206 */
[----:B------:R-:W-:-:S02]  /*08d0*/  LOP3.LUT R6, R9, 0x18, R18, 0x48, !PT ;  /* 0x0000001809067812 */ /* 0x000fc400078e4812 */
[----:B------:R-:W-:Y:S02]  /*08e0*/  SGXT R13, R13, 0x1 ;  /* 0x000000010d0d781a */ /* 0x000fe40000000200 */
[----:B------:R-:W-:Y:S01]  /*08f0*/  LOP3.LUT R8, R2, R7, RZ, 0xfc, !PT ;  /* 0x0000000702087212 */ /* 0x000fe200078efcff */
[--C-:B------:R-:W-:Y:S01]  /*0900*/  IMAD R3, R3, 0x20, R6.reuse ;  /* 0x0000002003037824 */ /* 0x100fe200078e0206 */
[----:B------:R-:W-:Y:S01]  /*0910*/  SHF.R.U32.HI R16, RZ, 0x1f, R15 ;  /* 0x0000001fff107819 */ /* 0x000fe2000001160f */
[--C-:B------:R-:W-:Y:S01]  /*0920*/  IMAD R4, R4, 0x20, R6.reuse ;  /* 0x0000002004047824 */ /* 0x100fe200078e0206 */
[----:B------:R-:W-:Y:S01]  /*0930*/  LEA.HI R14, R13, R8, RZ, 0xc ;  /* 0x000000080d0e7211 */ /* 0x000fe200078f60ff */
[--C-:B------:R-:W-:Y:S01]  /*0940*/  IMAD R5, R5, 0x20, R6.reuse ;  /* 0x0000002005057824 */ /* 0x100fe200078e0206 */
[----:B------:R-:W-:Y:S01]  /*0950*/  LOP3.LUT R10, R2, 0x20, R7, 0xfe, !PT ;  /* 0x00000020020a7812 */ /* 0x000fe200078efe07 */
[----:B------:R-:W-:Y:S01]  /*0960*/  IMAD R6, R7, 0x20, R6 ;  /* 0x0000002007067824 */ /* 0x000fe200078e0206 */
[----:B------:R-:W-:-:S02]  /*0970*/  LOP3.LUT R11, R2, 0x40, R7, 0xfe, !PT ;  /* 0x00000040020b7812 */ /* 0x000fc400078efe07 */
[----:B------:R-:W-:Y:S02]  /*0980*/  LEA.HI R19, R15, R16, RZ, 0x17 ;  /* 0x000000100f137211 */ /* 0x000fe400078fb8ff */
[----:B------:R-:W-:Y:S02]  /*0990*/  LOP3.LUT R7, R2, 0x60, R7, 0xfe, !PT ;  /* 0x0000006002077812 */ /* 0x000fe400078efe07 */
[----:B------:R-:W-:Y:S01]  /*09a0*/  LOP3.LUT R15, R14, 0xff000, RZ, 0xc0, !PT ;  /* 0x000ff0000e0f7812 */ /* 0x000fe200078ec0ff */
[----:B------:R-:W-:Y:S01]  /*09b0*/  IMAD R12, R19, -0xc00, R12 ;  /* 0xfffff400130c7824 */ /* 0x000fe200078e020c */
[C---:B------:R-:W-:Y:S02]  /*09c0*/  LEA.HI R14, R13.reuse, R10, RZ, 0xc ;  /* 0x0000000a0d0e7211 */ /* 0x040fe400078f60ff */
[C---:B------:R-:W-:Y:S01]  /*09d0*/  LEA.HI R16, R13.reuse, R11, RZ, 0xc ;  /* 0x0000000b0d107211 */ /* 0x040fe200078f60ff */
[----:B------:R-:W-:Y:S01]  /*09e0*/  IMAD.IADD R8, R8, 0x1, -R15 ;  /* 0x0000000108087824 */ /* 0x000fe200078e0a0f */
[----:B------:R-:W-:-:S02]  /*09f0*/  LEA.HI R17, R13, R7, RZ, 0xc ;  /* 0x000000070d117211 */ /* 0x000fc400078f60ff */
[----:B------:R-:W-:Y:S02]  /*0a00*/  LOP3.LUT R13, R14, 0xff000, RZ, 0xc0, !PT ;  /* 0x000ff0000e0d7812 */ /* 0x000fe400078ec0ff */
[----:B------:R-:W-:Y:S02]  /*0a10*/  LOP3.LUT R16, R16, 0xff000, RZ, 0xc0, !PT ;  /* 0x000ff00010107812 */ /* 0x000fe400078ec0ff */
[----:B------:R-:W-:Y:S01]  /*0a20*/  LOP3.LUT R14, R17, 0xff000, RZ, 0xc0, !PT ;  /* 0x000ff000110e7812 */ /* 0x000fe200078ec0ff */
[----:B------:R-:W-:Y:S01]  /*0a30*/  IMAD.IADD R10, R10, 0x1, -R13 ;  /* 0x000000010a0a7824 */ /* 0x000fe200078e0a0d */
[----:B------:R-:W-:Y:S01]  /*0a40*/  LOP3.LUT R9, R9, 0x18, RZ, 0xc0, !PT ;  /* 0x0000001809097812 */ /* 0x000fe200078ec0ff */
[----:B------:R-:W-:Y:S01]  /*0a50*/  IMAD.IADD R16, R11, 0x1, -R16 ;  /* 0x000000010b107824 */ /* 0x000fe200078e0a10 */
[----:B------:R-:W-:Y:S01]  /*0a60*/  LEA R19, R6, UR18, 0x1 ;  /* 0x0000001206137c11 */ /* 0x000fe2000f8e08ff */
[----:B------:R-:W-:Y:S01]  /*0a70*/  IMAD.IADD R14, R7, 0x1, -R14 ;  /* 0x00000001070e7824 */ /* 0x000fe200078e0a0e */
[----:B------:R-:W-:Y:S01]  /*0a80*/  LEA R37, R3, UR18, 0x1 ;  /* 0x0000001203257c11 */ /* 0x000fe2000f8e08ff */
[--C-:B------:R-:W-:Y:S01]  /*0a90*/  IMAD R21, R8, 0x3000, R9.reuse ;  /* 0x0000300008157824 */ /* 0x100fe200078e0209 */
[----:B------:R-:W-:Y:S01]  /*0aa0*/  LEA R39, R4, UR18, 0x1 ;  /* 0x0000001204277c11 */ /* 0x000fe2000f8e08ff */
[--C-:B------:R-:W-:Y:S01]  /*0ab0*/  IMAD R23, R10, 0x3000, R9.reuse ;  /* 0x000030000a177824 */ /* 0x100fe200078e0209 */
[----:B------:R-:W-:Y:S01]  /*0ac0*/  LEA R41, R5, UR18, 0x1 ;  /* 0x0000001205297c11 */ /* 0x000fe2000f8e08ff */
[----:B------:R-:W-:-:S02]  /*0ad0*/  IMAD R25, R16, 0x3000, R9 ;  /* 0x0000300010197824 */ /* 0x000fc400078e0209 */
[--C-:B------:R-:W-:Y:S02]  /*0ae0*/  IMAD R7, R14, 0x3000, R9.reuse ;  /* 0x000030000e077824 */ /* 0x100fe400078e0209 */
[--C-:B------:R-:W-:Y:S02]  /*0af0*/  IMAD R29, R20, 0x3000, R9.reuse ;  /* 0x00003000141d7824 */ /* 0x100fe400078e0209 */
[----:B------:R-:W-:Y:S02]  /*0b00*/  IMAD R31, R22, 0x3000, R9 ;  /* 0x00003000161f7824 */ /* 0x000fe400078e0209 */
[----:B-1---5:R-:W-:-:S04]  /*0b10*/  IMAD.WIDE R20, R21, 0x2, R26 ;  /* 0x0000000215147825 */ /* 0x022fc800078e021a */
[----:B------:R-:W-:Y:S01]  /*0b20*/  IMAD R33, R24, 0x3000, R9 ;  /* 0x0000300018217824 */ /* 0x000fe200078e0209 */
[----:B------:R-:W-:Y:S01]  /*0b30*/  @!PT LDS RZ, [RZ] ;  /* 0x00000000fffff984 */ /* 0x000fe20000000800 */
[----:B------:R-:W-:Y:S01]  /*0b40*/  @!PT LDS RZ, [RZ] ;  /* 0x00000000fffff984 */ /* 0x000fe20000000800 */
[----:B------:R-:W-:Y:S01]  /*0b50*/  @!PT LDS RZ, [RZ] ;  /* 0x00000000fffff984 */ /* 0x000fe20000000800 */
[----:B------:R-:W-:Y:S01]  /*0b60*/  LDGSTS.E.BYPASS.128 [R19], desc[UR22][R20.64] ;  /* 0x0000000014137fae */ /* 0x000fe2000b901c56 */
[----:B------:R-:W-:-:S04]  /*0b70*/  IMAD.WIDE R22, R23, 0x2, R26 ;  /* 0x0000000217167825 */ /* 0x000fc800078e021a */
[--C-:B------:R-:W-:Y:S01]  /*0b80*/  IMAD.WIDE R24, R25, 0x2, R26.reuse ;  /* 0x0000000219187825 */ /* 0x100fe200078e021a */
[----:B------:R-:W-:Y:S01]  /*0b90*/  LDGSTS.E.BYPASS.128 [R37], desc[UR22][R22.64] ;  /* 0x0000000016257fae */ /* 0x000fe2000b901c56 */
[----:B------:R-:W-:Y:S02]  /*0ba0*/  IADD3 R8, P1, R22, 0x80, RZ ;  /* 0x0000008016087810 */ /* 0x000fe40007f3e0ff */
[----:B------:R-:W-:Y:S01]  /*0bb0*/  IMAD.WIDE R26, R7, 0x2, R26 ;  /* 0x00000002071a7825 */ /* 0x000fe200078e021a */
[----:B------:R-:W-:Y:S01]  /*0bc0*/  LDGSTS.E.BYPASS.128 [R39], desc[UR22][R24.64] ;  /* 0x0000000018277fae */ /* 0x000fe2000b901c56 */
[----:B------:R-:W-:Y:S02]  /*0bd0*/  IADD3 R7, P0, R20, 0x80, RZ ;  /* 0x0000008014077810 */ /* 0x000fe40007f1e0ff */
[----:B------:R-:W-:Y:S01]  /*0be0*/  IMAD R9, R12, 0x3000, R9 ;  /* 0x000030000c097824 */ /* 0x000fe200078e0209 */
[----:B------:R-:W-:Y:S01]  /*0bf0*/  LDGSTS.E.BYPASS.128 [R41], desc[UR22][R26.64] ;  /* 0x000000001a297fae */ /* 0x000fe2000b901c56 */
[----:B------:R-:W-:-:S03]  /*0c00*/  IMAD.WIDE R28, R29, 0x2, R34 ;  /* 0x000000021d1c7825 */ /* 0x000fc600078e0222 */
[----:B------:R-:W0:Y:S01]  /*0c10*/  LDGDEPBAR ;  /* 0x00000000000079af */ /* 0x000e220000000000 */
[----:B------:R-:W-:-:S03]  /*0c20*/  IMAD.WIDE R30, R31, 0x2, R34 ;  /* 0x000000021f1e7825 */ /* 0x000fc600078e0222 */
[----:B------:R-:W-:Y:S01]  /*0c30*/  LDGSTS.E.BYPASS.128 [R19+0x6000], desc[UR22][R28.64] ;  /* 0x060000001c137fae */ /* 0x000fe2000b901c56 */
[--C-:B------:R-:W-:Y:S01]  /*0c40*/  IMAD.WIDE R32, R33, 0x2, R34.reuse ;  /* 0x0000000221207825 */ /* 0x100fe200078e0222 */
[----:B------:R-:W-:Y:S02]  /*0c50*/  IADD3 R16, P2, R30, 0x80, RZ ;  /* 0x000000801e107810 */ /* 0x000fe40007f5e0ff */
[----:B------:R-:W-:Y:S01]  /*0c60*/  LDGSTS.E.BYPASS.128 [R37+0x6000], desc[UR22][R30.64] ;  /* 0x060000001e257fae */ /* 0x000fe2000b901c56 */
[----:B------:R-:W-:-:S03]  /*0c70*/  IMAD.WIDE R34, R9, 0x2, R34 ;  /* 0x0000000209227825 */ /* 0x000fc600078e0222 */
[----:B------:R-:W-:Y:S01]  /*0c80*/  LDGSTS.E.BYPASS.128 [R39+0x6000], desc[UR22][R32.64] ;  /* 0x0600000020277fae */ /* 0x000fe2000b901c56 */
[----:B------:R-:W-:Y:S01]  /*0c90*/  IMAD.X R9, RZ, RZ, R21, P0 ;  /* 0x000000ffff097224 */ /* 0x000fe200000e0615 */
[----:B------:R-:W-:Y:S01]  /*0ca0*/  IADD3 R10, P0, R24, 0x80, RZ ;  /* 0x00000080180a7810 */ /* 0x000fe20007f1e0ff */
[----:B------:R-:W-:Y:S01]  /*0cb0*/  IMAD.X R11, RZ, RZ, R23, P1 ;  /* 0x000000ffff0b7224 */ /* 0x000fe200008e0617 */
[----:B------:R-:W-:Y:S01]  /*0cc0*/  LDGSTS.E.BYPASS.128 [R41+0x6000], desc[UR22][R34.64] ;  /* 0x0600000022297fae */ /* 0x000fe2000b901c56 */
[----:B------:R-:W-:Y:S01]  /*0cd0*/  IADD3 R12, P1, R26, 0x80, RZ ;  /* 0x000000801a0c7810 */ /* 0x000fe20007f3e0ff */
[----:B------:R-:W-:Y:S02]  /*0ce0*/  IMAD.X R156, RZ, RZ, R31, P2 ;  /* 0x000000ffff9c7224 */ /* 0x000fe400010e061f */
[----:B------:R-:W0:Y:S01]  /*0cf0*/  LDGDEPBAR ;  /* 0x00000000000079af */ /* 0x000e220000000000 */
[----:B------:R-:W-:Y:S01]  /*0d00*/  IMAD.X R13, RZ, RZ, R25, P0 ;  /* 0x000000ffff0d7224 */ /* 0x000fe200000e0619 */
[----:B------:R-:W-:Y:S01]  /*0d10*/  BAR.SYNC.DEFER_BLOCKING 0x0 ;  /* 0x0000000000007b1d */ /* 0x000fe20000010000 */
[----:B------:R-:W-:Y:S01]  /*0d20*/  IADD3 R14, P0, R28, 0x80, RZ ;  /* 0x000000801c0e7810 */ /* 0x000fe20007f1e0ff */
[----:B------:R-:W-:Y:S01]  /*0d30*/  IMAD.X R15, RZ, RZ, R27, P1 ;  /* 0x000000ffff0f7224 */ /* 0x000fe200008e061b */
[----:B------:R-:W-:-:S03]  /*0d40*/  IADD3 R154, P1, R32, 0x80, RZ ;  /* 0x00000080209a7810 */ /* 0x000fc60007f3e0ff */
[----:B------:R-:W-:Y:S01]  /*0d50*/  IMAD.X R17, RZ, RZ, R29, P0 ;  /* 0x000000ffff117224 */ /* 0x000fe200000e061d */
[----:B------:R-:W-:Y:S01]  /*0d60*/  IADD3 R155, P0, R34, 0x80, RZ ;  /* 0x00000080229b7810 */ /* 0x000fe20007f1e0ff */
[----:B------:R-:W-:-:S04]  /*0d70*/  IMAD.X R157, RZ, RZ, R33, P1 ;  /* 0x000000ffff9d7224 */ /* 0x000fc800008e0621 */
[----:B------:R-:W-:Y:S01]  /*0d80*/  IMAD.X R158, RZ, RZ, R35, P0 ;  /* 0x000000ffff9e7224 */ /* 0x000fe200000e0623 */
[----:B------:R-:W-:Y:S01]  /*0d90*/  @!PT LDS RZ, [RZ] ;  /* 0x00000000fffff984 */ /* 0x000fe20000000800 */
[----:B------:R-:W-:Y:S01]  /*0da0*/  @!PT LDS RZ, [RZ] ;  /* 0x00000000fffff984 */ /* 0x000fe20000000800 */
[----:B------:R-:W-:Y:S01]  /*0db0*/  @!PT LDS RZ, [RZ] ;  /* 0x00000000fffff984 */ /* 0x000fe20000000800 */
[----:B------:R-:W-:Y:S04]  /*0dc0*/  LDGSTS.E.BYPASS.128 [R19+0x2000], desc[UR22][R20.64+0x40] ;  /* 0x0200004014137fae */ /* 0x000fe8000b901c56 */
[----:B------:R-:W-:Y:S04]  /*0dd0*/  LDGSTS.E.BYPASS.128 [R37+0x2000], desc[UR22][R22.64+0x40] ;  /* 0x0200004016257fae */ /* 0x000fe8000b901c56 */
[----:B------:R1:W-:Y:S04]  /*0de0*/  LDGSTS.E.BYPASS.128 [R39+0x2000], desc[UR22][R24.64+0x40] ;  /* 0x0200004018277fae */ /* 0x0003e8000b901c56 */
[----:B------:R2:W-:Y:S04]  /*0df0*/  LDGSTS.E.BYPASS.128 [R41+0x2000], desc[UR22][R26.64+0x40] ;  /* 0x020000401a297fae */ /* 0x0005e8000b901c56 */
[----:B------:R-:W0:Y:S04]  /*0e00*/  LDGDEPBAR ;  /* 0x00000000000079af */ /* 0x000e280000000000 */
[----:B------:R3:W-:Y:S01]  /*0e10*/  LDGSTS.E.BYPASS.128 [R19+0x8000], desc[UR22][R28.64+0x40] ;  /* 0x080000401c137fae */ /* 0x0007e2000b901c56 */
[----:B-1----:R-:W-:-:S03]  /*0e20*/  CS2R R24, SRZ ;  /* 0x0000000000187805 */ /* 0x002fc6000001ff00 */
[----:B------:R1:W-:Y:S01]  /*0e30*/  LDGSTS.E.BYPASS.128 [R37+0x8000], desc[UR22][R30.64+0x40] ;  /* 0x080000401e257fae */ /* 0x0003e2000b901c56 */
[----:B--2---:R-:W-:-:S03]  /*0e40*/  CS2R R26, SRZ ;  /* 0x00000000001a7805 */ /* 0x004fc6000001ff00 */
[----:B------:R2:W-:Y:S04]  /*0e50*/  LDGSTS.E.BYPASS.128 [R39+0x8000], desc[UR22][R32.64+0x40] ;  /* 0x0800004020277fae */ /* 0x0005e8000b901c56 */
[----:B------:R4:W-:Y:S01]  /*0e60*/  LDGSTS.E.BYPASS.128 [R41+0x8000], desc[UR22][R34.64+0x40] ;  /* 0x0800004022297fae */ /* 0x0009e2000b901c56 */
[----:B---3--:R-:W-:-:S03]  /*0e70*/  CS2R R28, SRZ ;  /* 0x00000000001c7805 */ /* 0x008fc6000001ff00 */
[----:B------:R-:W0:Y:S01]  /*0e80*/  LDGDEPBAR ;  /* 0x00000000000079af */ /* 0x000e220000000000 */
[----:B-1----:R-:W-:Y:S02]  /*0e90*/  CS2R R30, SRZ ;  /* 0x00000000001e7805 */ /* 0x002fe4000001ff00 */
[----:B------:R-:W-:Y:S02]  /*0ea0*/  CS2R R36, SRZ ;  /* 0x0000000000247805 */ /* 0x000fe4000001ff00 */
[----:B--2---:R-:W-:Y:S02]  /*0eb0*/  CS2R R32, SRZ ;  /* 0x0000000000207805 */ /* 0x004fe4000001ff00 */
[----:B------:R-:W-:Y:S02]  /*0ec0*/  CS2R R38, SRZ ;  /* 0x0000000000267805 */ /* 0x000fe4000001ff00 */
[----:B----4-:R-:W-:Y:S02]  /*0ed0*/  CS2R R34, SRZ ;  /* 0x0000000000227805 */ /* 0x010fe4000001ff00 */
[----:B------:R-:W-:-:S07]  /*0ee0*/  CS2R R40, SRZ ;  /* 0x0000000000287805 */ /* 0x000fce000001ff00 */
.L_x_0:
[----:B------:R-:W1:Y:S01]  /*0ef0*/  SHFL.IDX PT, R18, R159, RZ, 0x1f ;  /* 0x00001fff9f127589 */ /* 0x000e6200000e0000 */
[----:B------:R-:W-:Y:S01]  /*0f00*/  UIADD3 UR20, UR20, 0x1, URZ ;  /* 0x0000000114147890 */ /* 0x000fe2000fffe03f */
[----:B------:R-:W-:-:S04]  /*0f10*/  DEPBAR.LE SB0, 0x2 ;  /* 0x000080800000791a */ /* 0x000fc80000000000 */
[----:B------:R-:W-:Y:S01]  /*0f20*/  UISETP.GE.AND UP0, UPT, UR20, 0x3, UPT ;  /* 0x000000031400788c */ /* 0x000fe2000bf06270 */
[----:B------:R-:W-:Y:S01]  /*0f30*/  BAR.SYNC.DEFER_BLOCKING 0x0 ;  /* 0x0000000000007b1d */ /* 0x000fe20000010000 */
[----:B------:R-:W-:Y:S01]  /*0f40*/  UIADD3 UR19, UR19, 0x1, URZ ;  /* 0x0000000113137890 */ /* 0x000fe2000fffe03f */
[----:B------:R-:W-:Y:S01]  /*0f50*/  IADD3 R22, P1, R7, UR4, RZ ;  /* 0x0000000407167c10 */ /* 0x000fe2000ff3e0ff */
[----:B------:R-:W-:Y:S01]  /*0f60*/  USEL UR20, UR20, URZ, !UP0 ;  /* 0x0000003f14147287 */ /* 0x000fe2000c000000 */
[----:B------:R-:W-:Y:S02]  /*0f70*/  VIADD R160, R160, 0x20 ;  /* 0x00000020a0a07836 */ /* 0x000fe40000000000 */
[----:B------:R-:W-:Y:S01]  /*0f80*/  UMOV UR15, 0x80000020 ;  /* 0x80000020000f7882 */ /* 0x000fe20000000000 */
[----:B------:R-:W-:Y:S01]  /*0f90*/  UMOV UR9, 0x80000020 ;  /* 0x8000002000097882 */ /* 0x000fe20000000000 */
[----:B------:R-:W-:Y:S02]  /*0fa0*/  IADD3.X R23, R9, UR5, RZ, P1, !PT ;  /* 0x0000000509177c10 */ /* 0x000fe40008ffe4ff */
[----:B------:R-:W-:-:S02]  /*0fb0*/  IADD3 R152, P1, R8, UR4, RZ ;  /* 0x0000000408987c10 */ /* 0x000fc4000ff3e0ff */
[----:B------:R-:W-:Y:S02]  /*0fc0*/  ISETP.GE.U32.AND P0, PT, R160, 0x2fc0, PT ;  /* 0x00002fc0a000780c */ /* 0x000fe40003f06070 */
[----:B------:R-:W-:Y:S02]  /*0fd0*/  IADD3.X R153, R11, UR5, RZ, P1, !PT ;  /* 0x000000050b997c10 */ /* 0x000fe40008ffe4ff */
[----:B-1----:R-:W-:Y:S02]  /*0fe0*/  R2UR UR6, R18 ;  /* 0x00000000120672ca */ /* 0x002fe400000e0000 */
[----:B------:R-:W-:-:S04]  /*0ff0*/  IADD3 R18, P1, R10, UR4, RZ ;  /* 0x000000040a127c10 */ /* 0x000fc8000ff3e0ff */
[----:B------:R-:W-:Y:S01]  /*1000*/  IADD3.X R19, R13, UR5, RZ, P1, !PT ;  /* 0x000000050d137c10 */ /* 0x000fe20008ffe4ff */
[----:B------:R-:W-:Y:S01]  /*1010*/  WARPGROUP.ARRIVE ;  /* 0x00000000000079c5 */ /* 0x000fe20000000000 */
[----:B------:R-:W-:-:S04]  /*1020*/  IADD3 R20, P1, R12, UR4, RZ ;  /* 0x000000040c147c10 */ /* 0x000fc8000ff3e0ff */
[----:B------:R-:W-:Y:S01]  /*1030*/  IADD3.X R21, R15, UR5, RZ, P1, !PT ;  /* 0x000000050f157c10 */ /* 0x000fe20008ffe4ff */
[----:B------:R-:W-:Y:S02]  /*1040*/  USHF.L.U32 UR7, UR6, 0x6, URZ ;  /* 0x0000000606077899 */ /* 0x000fe4000800063f */
[----:B------:R-:W-:Y:S02]  /*1050*/  ULEA UR6, UR20, UR18, 0xd ;  /* 0x0000001214067291 */ /* 0x000fe4000f8e683f */
[----:B------:R-:W-:Y:S02]  /*1060*/  ULOP3.LUT UR7, UR7, 0xc0, URZ, 0xc0, !UPT ;  /* 0x000000c007077892 */ /* 0x000fe4000f8ec03f */
[----:B------:R-:W-:Y:S02]  /*1070*/  USHF.R.U32.HI UR8, URZ, 0x4, UR6 ;  /* 0x000000043f087899 */ /* 0x000fe40008011606 */
[----:B------:R-:W-:Y:S02]  /*1080*/  UIADD3 UR6, UR6, 0x6000, URZ ;  /* 0x0000600006067890 */ /* 0x000fe4000fffe03f */
[----:B------:R-:W-:-:S02]  /*1090*/  ULOP3.LUT UR8, UR8, 0x3fff, URZ, 0xc0, !UPT ;  /* 0x00003fff08087892 */ /* 0x000fc4000f8ec03f */
[----:B------:R-:W-:Y:S02]  /*10a0*/  USHF.R.U32.HI UR6, URZ, 0x4, UR6 ;  /* 0x000000043f067899 */ /* 0x000fe40008011606 */
[----:B------:R-:W-:Y:S02]  /*10b0*/  UIADD3 UR16, UP0, UR7, UR8, URZ ;  /* 0x0000000807107290 */ /* 0x000fe4000ff1e03f */
[----:B------:R-:W-:Y:S02]  /*10c0*/  ULOP3.LUT UR6, UR6, 0x3fff, URZ, 0xc0, !UPT ;  /* 0x00003fff06067892 */ /* 0x000fe4000f8ec03f */
[----:B------:R-:W-:Y:S02]  /*10d0*/  UIADD3.X UR17, URZ, URZ, URZ, UP0, !UPT ;  /* 0x0000003f3f117290 */ /* 0x000fe400087fe43f */
[----:B------:R-:W-:Y:S02]  /*10e0*/  ULOP3.LUT UR14, UR6, 0x2000000, URZ, 0xfc, !UPT ;  /* 0x02000000060e7892 */ /* 0x000fe4000f8efc3f */
[----:B------:R-:W-:-:S02]  /*10f0*/  ULOP3.LUT UR12, UR16, 0x2000000, URZ, 0xfc, !UPT ;  /* 0x02000000100c7892 */ /* 0x000fc4000f8efc3f */
[----:B------:R-:W-:Y:S01]  /*1100*/  ULOP3.LUT UR13, UR17, 0x80000020, URZ, 0xfc, !UPT ;  /* 0x80000020110d7892 */ /* 0x000fe2000f8efc3f */
[----:B------:R-:W-:Y:S01]  /*1110*/  UMOV UR8, 0x2000002 ;  /* 0x0200000200087882 */ /* 0x000fe20000000000 */
[----:B------:R-:W-:Y:S01]  /*1120*/  UMOV UR7, URZ ;  /* 0x0000003f00077c82 */ /* 0x000fe20008000000 */
[----:B------:R-:W-:Y:S02]  /*1130*/  UISETP.GE.AND UP0, UPT, UR19, 0x3, UPT ;  /* 0x000000031300788c */ /* 0x000fe4000bf06270 */
[----:B------:R-:W-:Y:S02]  /*1140*/  UIADD3.64 UR10, UR6, UR8, URZ ;  /* 0x00000008060a7297 */ /* 0x000fe4000fffe03f */
[----:B------:R-:W-:Y:S02]  /*1150*/  UIADD3.64 UR8, UR16, UR8, URZ ;  /* 0x0000000810087297 */ /* 0x000fe4000fffe03f */
[----:B------:R-:W-:Y:S01]  /*1160*/  HGMMA.64x128x16.F32.BF16 R88, gdesc[UR12], R88 ;  /* 0x01e000000c5879f0 */ /* 0x000fe20008701858 */
[----:B------:R-:W-:Y:S01]  /*1170*/  UMOV UR12, 0x2000100 ;  /* 0x02000100000c7882 */ /* 0x000fe20000000000 */
[----:B------:R-:W-:Y:S01]  /*1180*/  UMOV UR13, 0x80000020 ;  /* 0x80000020000d7882 */ /* 0x000fe20000000000 */
[----:B------:R-:W-:-:S02]  /*1190*/  USEL UR19, UR19, URZ, !UP0 ;  /* 0x0000003f13137287 */ /* 0x000fc4000c000000 */
[----:B------:R-:W-:Y:S02]  /*11a0*/  UIADD3.64 UR12, UR16, UR12, URZ ;  /* 0x0000000c100c7297 */ /* 0x000fe4000fffe03f */
[----:B------:R-:W-:-:S06]  /*11b0*/  ULEA UR6, UR19, UR18, 0xd ;  /* 0x0000001213067291 */ /* 0x000fcc000f8e683f */
[----:B------:R-:W-:Y:S02]  /*11c0*/  LEA R162, R6, UR6, 0x1 ;  /* 0x0000000606a27c11 */ /* 0x000fe4000f8e08ff */
[----:B------:R-:W-:Y:S02]  /*11d0*/  LEA R161, R3, UR6, 0x1 ;  /* 0x0000000603a17c11 */ /* 0x000fe4000f8e08ff */
[----:B------:R-:W-:Y:S02]  /*11e0*/  LEA R163, R4, UR6, 0x1 ;  /* 0x0000000604a37c11 */ /* 0x000fe4000f8e08ff */
[----:B------:R-:W-:Y:S01]  /*11f0*/  LEA R165, R5, UR6, 0x1 ;  /* 0x0000000605a57c11 */ /* 0x000fe2000f8e08ff */
[----:B------:R-:W-:-:S12]  /*1200*/  HGMMA.64x128x16.F32.BF16 R88, gdesc[UR8], R88 ;  /* 0x01e00000085879f0 */ /* 0x000fd80008701858 */
[----:B------:R-:W-:Y:S01]  /*1210*/  HGMMA.64x128x16.F32.BF16 R24, gdesc[UR12], R24 ;  /* 0x01e000000c1879f0 */ /* 0x000fe20008701818 */
[----:B------:R-:W-:Y:S01]  /*1220*/  UMOV UR8, 0x2000102 ;  /* 0x0200010200087882 */ /* 0x000fe20000000000 */
[----:B------:R-:W-:Y:S02]  /*1230*/  UMOV UR9, 0x80000020 ;  /* 0x8000002000097882 */ /* 0x000fe40000000000 */
[----:B------:R-:W-:-:S09]  /*1240*/  UIADD3.64 UR8, UR16, UR8, URZ ;  /* 0x0000000810087297 */ /* 0x000fd2000fffe03f */
[----:B------:R-:W-:Y:S03]  /*1250*/  HGMMA.64x128x16.F32.BF16 R24, gdesc[UR8], R24, gsb0 ;  /* 0x01e00000081879f0 */ /* 0x000fe60008001818 */
[----:B------:R-:W-:Y:S02]  /*1260*/  WARPGROUP.DEPBAR.LE gsb0, 0x1 ;  /* 0x00008000000079c5 */ /* 0x000fe40000010100 */
[----:B------:R-:W-:Y:S06]  /*1270*/  BAR.SYNC.DEFER_BLOCKING 0x0 ;  /* 0x0000000000007b1d */ /* 0x000fec0000010000 */
[----:B------:R-:W-:Y:S01]  /*1280*/  @!PT LDS RZ, [RZ] ;  /* 0x00000000fffff984 */ /* 0x000fe20000000800 */
[----:B------:R-:W-:Y:S01]  /*1290*/  @!PT LDS RZ, [RZ] ;  /* 0x00000000fffff984 */ /* 0x000fe20000000800 */
[----:B------:R-:W-:Y:S01]  /*12a0*/  @!PT LDS RZ, [RZ] ;  /* 0x00000000fffff984 */ /* 0x000fe20000000800 */
[----:B------:R1:W-:Y:S04]  /*12b0*/  LDGSTS.E.BYPASS.128 [R162], desc[UR22][R22.64], !P0 ;  /* 0x0000000016a27fae */ /* 0x0003e8000c101c56 */
[----:B------:R2:W-:Y:S04]  /*12c0*/  LDGSTS.E.BYPASS.128 [R161], desc[UR22][R152.64], !P0 ;  /* 0x0000000098a17fae */ /* 0x0005e8000c101c56 */
[----:B------:R3:W-:Y:S01]  /*12d0*/  LDGSTS.E.BYPASS.128 [R163], desc[UR22][R18.64], !P0 ;  /* 0x0000000012a37fae */ /* 0x0007e2000c101c56 */
[----:B-1----:R-:W-:-:S03]  /*12e0*/  IADD3 R22, P1, R14, UR4, RZ ;  /* 0x000000040e167c10 */ /* 0x002fc6000ff3e0ff */
[----:B------:R1:W-:Y:S01]  /*12f0*/  LDGSTS.E.BYPASS.128 [R165], desc[UR22][R20.64], !P0 ;  /* 0x0000000014a57fae */ /* 0x0003e2000c101c56 */
[----:B------:R-:W-:-:S03]  /*1300*/  IADD3.X R23, R17, UR5, RZ, P1, !PT ;  /* 0x0000000511177c10 */ /* 0x000fc60008ffe4ff */
[----:B------:R-:W0:Y:S01]  /*1310*/  LDGDEPBAR ;  /* 0x00000000000079af */ /* 0x000e220000000000 */
[----:B--2---:R-:W-:-:S03]  /*1320*/  IADD3 R152, P1, R16, UR4, RZ ;  /* 0x0000000410987c10 */ /* 0x004fc6000ff3e0ff */
[----:B------:R2:W-:Y:S01]  /*1330*/  LDGSTS.E.BYPASS.128 [R162+0x6000], desc[UR22][R22.64], !P0 ;  /* 0x0600000016a27fae */ /* 0x0005e2000c101c56 */
[----:B------:R-:W-:Y:S02]  /*1340*/  IADD3.X R153, R156, UR5, RZ, P1, !PT ;  /* 0x000000059c997c10 */ /* 0x000fe40008ffe4ff */
[----:B---3--:R-:W-:-:S03]  /*1350*/  IADD3 R18, P1, R154, UR4, RZ ;  /* 0x000000049a127c10 */ /* 0x008fc6000ff3e0ff */
[----:B------:R2:W-:Y:S01]  /*1360*/  LDGSTS.E.BYPASS.128 [R161+0x6000], desc[UR22][R152.64], !P0 ;  /* 0x0600000098a17fae */ /* 0x0005e2000c101c56 */
[----:B------:R-:W-:Y:S02]  /*1370*/  IADD3.X R19, R157, UR5, RZ, P1, !PT ;  /* 0x000000059d137c10 */ /* 0x000fe40008ffe4ff */
[----:B-1----:R-:W-:Y:S01]  /*1380*/  IADD3 R20, P1, R155, UR4, RZ ;  /* 0x000000049b147c10 */ /* 0x002fe2000ff3e0ff */
[----:B------:R-:W-:Y:S02]  /*1390*/  UIADD3 UR4, UP0, UR4, 0x40, URZ ;  /* 0x0000004004047890 */ /* 0x000fe4000ff1e03f */
[----:B------:R2:W-:Y:S01]  /*13a0*/  LDGSTS.E.BYPASS.128 [R163+0x6000], desc[UR22][R18.64], !P0 ;  /* 0x0600000012a37fae */ /* 0x0005e2000c101c56 */
[----:B------:R-:W-:Y:S01]  /*13b0*/  IADD3.X R21, R158, UR5, RZ, P1, !PT ;  /* 0x000000059e157c10 */ /* 0x000fe20008ffe4ff */
[----:B------:R-:W-:-:S04]  /*13c0*/  UIADD3.X UR5, URZ, UR5, URZ, UP0, !UPT ;  /* 0x000000053f057290 */ /* 0x000fc800087fe43f */
[----:B------:R2:W-:Y:S01]  /*13d0*/  LDGSTS.E.BYPASS.128 [R165+0x6000], desc[UR22][R20.64], !P0 ;  /* 0x0600000014a57fae */ /* 0x0005e2000c101c56 */
[----:B------:R-:W-:-:S03]  /*13e0*/  ISETP.GE.U32.AND P0, PT, R160, 0x2fe0, PT ;  /* 0x00002fe0a000780c */ /* 0x000fc60003f06070 */
[----:B------:R-:W0:Y:S10]  /*13f0*/  LDGDEPBAR ;  /* 0x00000000000079af */ /* 0x000e340000000000 */
[----:B--2---:R-:W-:Y:S05]  /*1400*/  @!P0 BRA `(.L_x_0) ;  /* 0xfffffff800b88947 */ /* 0x004fea000383ffff */
[----:B------:R-:W1:Y:S01]  /*1410*/  S2R R8, SR_TID.X ;  /* 0x0000000000087919 */ /* 0x000e620000002100 */
[----:B------:R-:W-:Y:S02]  /*1420*/  WARPGROUP.DEPBAR.LE gsb0, 0x0 ;  /* 0x00008000000079c5 */ /* 0x000fe40000010000 */
[----:B------:R-:W-:Y:S01]  /*1430*/  F2FP.BF16.F32.PACK_AB R37, R37, R36 ;  /* 0x000000242525723e */ /* 0x000fe200000010ff */
[----:B------:R-:W-:-:S04]  /*1440*/  DEPBAR.LE SB0, 0x0 ;  /* 0x000080000000791a */ /* 0x000fc80000000000 */
[----:B------:R-:W-:Y:S02]  /*1450*/  F2FP.BF16.F32.PACK_AB R40, R41, R40 ;  /* 0x000000282928723e */ /* 0x000fe400000010ff */
[----:B------:R-:W-:Y:S02]  /*1460*/  F2FP.BF16.F32.PACK_AB R88, R89, R88 ;  /* 0x000000585958723e */ /* 0x000fe400000010ff */
[----:B------:R-:W-:Y:S02]  /*1470*/  F2FP.BF16.F32.PACK_AB R90, R91, R90 ;  /* 0x0000005a5b5a723e */ /* 0x000fe400000010ff */
[----:B------:R-:W-:Y:S02]  /*1480*/  F2FP.BF16.F32.PACK_AB R92, R93, R92 ;  /* 0x0000005c5d5c723e */ /* 0x000fe400000010ff */
[----:B------:R-:W-:Y:S02]  /*1490*/  F2FP.BF16.F32.PACK_AB R94, R95, R94 ;  /* 0x0000005e5f5e723e */ /* 0x000fe400000010ff */
[----:B------:R-:W-:-:S02]  /*14a0*/  F2FP.BF16.F32.PACK_AB R96, R97, R96 ;  /* 0x000000606160723e */ /* 0x000fc400000010ff */
[----:B------:R-:W-:Y:S02]  /*14b0*/  F2FP.BF16.F32.PACK_AB R98, R99, R98 ;  /* 0x000000626362723e */ /* 0x000fe400000010ff */
[----:B------:R-:W-:Y:S02]  /*14c0*/  F2FP.BF16.F32.PACK_AB R100, R101, R100 ;  /* 0x000000646564723e */ /* 0x000fe400000010ff */
[----:B------:R-:W-:Y:S02]  /*14d0*/  F2FP.BF16.F32.PACK_AB R102, R103, R102 ;  /* 0x000000666766723e */ /* 0x000fe400000010ff */
[----:B------:R-:W-:Y:S02]  /*14e0*/  F2FP.BF16.F32.PACK_AB R104, R105, R104 ;  /* 0x000000686968723e */ /* 0x000fe400000010ff */
[----:B------:R-:W-:Y:S02]  /*14f0*/  F2FP.BF16.F32.PACK_AB R106, R107, R106 ;  /* 0x0000006a6b6a723e */ /* 0x000fe400000010ff */
[----:B------:R-:W-:-:S02]  /*1500*/  F2FP.BF16.F32.PACK_AB R108, R109, R108 ;  /* 0x0000006c6d6c723e */ /* 0x000fc400000010ff */
[--C-:B-1----:R-:W-:Y:S01]  /*1510*/  SHF.R.U32.HI R5, RZ, 0x4, R8.reuse ;  /* 0x00000004ff057819 */ /* 0x102fe20000011608 */
[----:B------:R-:W-:Y:S01]  /*1520*/  IMAD.SHL.U32 R9, R8, 0x8, RZ ;  /* 0x0000000808097824 */ /* 0x000fe200078e00ff */
[--C-:B------:R-:W-:Y:S02]  /*1530*/  SHF.R.U32.HI R4, RZ, 0x5, R8.reuse ;  /* 0x00000005ff047819 */ /* 0x100fe40000011608 */
[----:B------:R-:W-:Y:S02]  /*1540*/  SGXT.U32 R5, R5, 0x3 ;  /* 0x000000030505781a */ /* 0x000fe40000000000 */
[----:B------:R-:W-:Y:S02]  /*1550*/  F2FP.BF16.F32.PACK_AB R110, R111, R110 ;  /* 0x0000006e6f6e723e */ /* 0x000fe400000010ff */
[----:B------:R-:W-:Y:S02]  /*1560*/  LOP3.LUT R36, R5, R2, RZ, 0xfc, !PT ;  /* 0x0000000205247212 */ /* 0x000fe400078efcff */
[----:B------:R-:W-:-:S02]  /*1570*/  SHF.R.U32.HI R5, RZ, 0x2, R8 ;  /* 0x00000002ff057819 */ /* 0x000fc40000011608 */
[----:B------:R-:W-:Y:S02]  /*1580*/  LOP3.LUT R2, R4, 0x3, RZ, 0xc0, !PT ;  /* 0x0000000304027812 */ /* 0x000fe400078ec0ff */
[----:B------:R-:W-:Y:S02]  /*1590*/  SGXT.U32 R4, R5, 0x3 ;  /* 0x000000030504781a */ /* 0x000fe40000000000 */
[----:B------:R-:W-:Y:S01]  /*15a0*/  F2FP.BF16.F32.PACK_AB R112, R113, R112 ;  /* 0x000000707170723e */ /* 0x000fe200000010ff */
[C---:B------:R-:W-:Y:S01]  /*15b0*/  IMAD.SHL.U32 R5, R2.reuse, 0x10, RZ ;  /* 0x0000001002057824 */ /* 0x040fe200078e00ff */
[----:B------:R-:W-:Y:S01]  /*15c0*/  F2FP.BF16.F32.PACK_AB R114, R115, R114 ;  /* 0x000000727372723e */ /* 0x000fe200000010ff */
[----:B------:R-:W-:Y:S01]  /*15d0*/  IMAD.SHL.U32 R7, R2, 0x2, RZ ;  /* 0x0000000202077824 */ /* 0x000fe200078e00ff */
[----:B------:R-:W-:Y:S01]  /*15e0*/  F2FP.BF16.F32.PACK_AB R116, R117, R116 ;  /* 0x000000747574723e */ /* 0x000fe200000010ff */
[----:B------:R-:W-:Y:S01]  /*15f0*/  IMAD.SHL.U32 R2, R8, 0x2, RZ ;  /* 0x0000000208027824 */ /* 0x000fe200078e00ff */
[----:B------:R-:W-:-:S02]  /*1600*/  LOP3.LUT R5, R5, R4, RZ, 0xfc, !PT ;  /* 0x0000000405057212 */ /* 0x000fc400078efcff */
[----:B------:R-:W-:Y:S02]  /*1610*/  F2FP.BF16.F32.PACK_AB R118, R119, R118 ;  /* 0x000000767776723e */ /* 0x000fe400000010ff */
[----:B------:R-:W-:Y:S02]  /*1620*/  LOP3.LUT R2, R2, 0x6, RZ, 0xc0, !PT ;  /* 0x0000000602027812 */ /* 0x000fe400078ec0ff */
[----:B------:R-:W-:Y:S02]  /*1630*/  F2FP.BF16.F32.PACK_AB R120, R121, R120 ;  /* 0x000000787978723e */ /* 0x000fe400000010ff */
[----:B------:R-:W-:Y:S01]  /*1640*/  F2FP.BF16.F32.PACK_AB R122, R123, R122 ;  /* 0x0000007a7b7a723e */ /* 0x000fe200000010ff */
[----:B------:R-:W-:Y:S01]  /*1650*/  IMAD R2, R5, 0x88, R2 ;  /* 0x0000008805027824 */ /* 0x000fe200078e0202 */
        /* <DEDUP_REMOVED lines=14> */
[----:B------:R-:W-:Y:S01]  /*1740*/  LEA R41, R2, UR18, 0x1 ;  /* 0x0000001202297c11 */ /* 0x000fe2000f8e08ff */
[----:B------:R-:W-:Y:S01]  /*1750*/  BAR.SYNC.DEFER_BLOCKING 0x0 ;  /* 0x0000000000007b1d */ /* 0x000fe20000010000 */
[----:B------:R-:W-:Y:S02]  /*1760*/  SHF.R.U32.HI R6, RZ, 0x4, R8 ;  /* 0x00000004ff067819 */ /* 0x000fe40000011608 */
[----:B------:R-:W-:Y:S02]  /*1770*/  F2FP.BF16.F32.PACK_AB R38, R39, R38 ;  /* 0x000000262726723e */ /* 0x000fe400000010ff */
[----:B------:R-:W-:Y:S02]  /*1780*/  SGXT.U32 R6, R6, 0x1 ;  /* 0x000000010606781a */ /* 0x000fe40000000000 */
[----:B------:R-:W-:Y:S02]  /*1790*/  LOP3.LUT R39, R0, 0x78, R9, 0xf8, !PT ;  /* 0x0000007800277812 */ /* 0x000fe400078ef809 */
[----:B------:R-:W-:-:S02]  /*17a0*/  LOP3.LUT R7, R7, R6, RZ, 0xfc, !PT ;  /* 0x0000000607077212 */ /* 0x000fc400078efcff */
[----:B------:R-:W-:Y:S02]  /*17b0*/  LOP3.LUT R0, R9, 0x78, RZ, 0xc0, !PT ;  /* 0x0000007809007812 */ /* 0x000fe400078ec0ff */
[----:B------:R-:W-:Y:S02]  /*17c0*/  ISETP.GE.AND P0, PT, R39, 0xc00, PT ;  /* 0x00000c002700780c */ /* 0x000fe40003f06270 */
[----:B------:R-:W-:Y:S01]  /*17d0*/  LOP3.LUT R4, R36, 0x8, RZ, 0xfc, !PT ;  /* 0x0000000824047812 */ /* 0x000fe200078efcff */
[----:B------:R-:W-:Y:S01]  /*17e0*/  IMAD R0, R7, 0x88, R0 ;  /* 0x0000008807007824 */ /* 0x000fe200078e0200 */
[----:B------:R-:W-:Y:S02]  /*17f0*/  F2FP.BF16.F32.PACK_AB R152, R51, R50 ;  /* 0x000000323398723e */ /* 0x000fe400000010ff */
[----:B------:R-:W-:Y:S02]  /*1800*/  ISETP.LT.AND P2, PT, R4, 0x1000, !P0 ;  /* 0x000010000400780c */ /* 0x000fe40004741270 */
[----:B------:R-:W-:-:S02]  /*1810*/  LOP3.LUT R7, R36, 0x10, RZ, 0xfc, !PT ;  /* 0x0000001024077812 */ /* 0x000fc400078efcff */
[C---:B------:R-:W-:Y:S01]  /*1820*/  LOP3.LUT R6, R36.reuse, 0x18, RZ, 0xfc, !PT ;  /* 0x0000001824067812 */ /* 0x040fe200078efcff */
[----:B------:R-:W-:Y:S01]  /*1830*/  STS [R41], R88 ;  /* 0x0000005829007388 */ /* 0x000fe20000000800 */
[C---:B------:R-:W-:Y:S02]  /*1840*/  LOP3.LUT R5, R36.reuse, 0x20, RZ, 0xfc, !PT ;  /* 0x0000002024057812 */ /* 0x040fe400078efcff */
[----:B------:R-:W-:Y:S01]  /*1850*/  LOP3.LUT R4, R36, 0x28, RZ, 0xfc, !PT ;  /* 0x0000002824047812 */ /* 0x000fe200078efcff */
[----:B------:R-:W-:Y:S01]  /*1860*/  STS [R41+0x880], R90 ;  /* 0x0008805a29007388 */ /* 0x000fe20000000800 */
[----:B------:R-:W-:Y:S02]  /*1870*/  LEA R50, R0, UR18, 0x1 ;  /* 0x0000001200327c11 */ /* 0x000fe4000f8e08ff */
[----:B------:R-:W-:Y:S01]  /*1880*/  F2FP.BF16.F32.PACK_AB R3, R25, R24 ;  /* 0x000000181903723e */ /* 0x000fe200000010ff */
[----:B------:R-:W-:Y:S01]  /*1890*/  STS [R41+0x10], R92 ;  /* 0x0000105c29007388 */ /* 0x000fe20000000800 */
[----:B------:R-:W-:-:S02]  /*18a0*/  F2FP.BF16.F32.PACK_AB R89, R27, R26 ;  /* 0x0000001a1b59723e */ /* 0x000fc400000010ff */
[----:B------:R-:W-:Y:S01]  /*18b0*/  F2FP.BF16.F32.PACK_AB R91, R29, R28 ;  /* 0x0000001c1d5b723e */ /* 0x000fe200000010ff */
[----:B------:R-:W-:Y:S01]  /*18c0*/  STS [R41+0x890], R94 ;  /* 0x0008905e29007388 */ /* 0x000fe20000000800 */
[----:B------:R-:W-:Y:S02]  /*18d0*/  F2FP.BF16.F32.PACK_AB R93, R31, R30 ;  /* 0x0000001e1f5d723e */ /* 0x000fe400000010ff */
[----:B------:R-:W-:Y:S01]  /*18e0*/  F2FP.BF16.F32.PACK_AB R95, R33, R32 ;  /* 0x00000020215f723e */ /* 0x000fe200000010ff */
[----:B------:R-:W-:Y:S01]  /*18f0*/  STS [R41+0x20], R96 ;  /* 0x0000206029007388 */ /* 0x000fe20000000800 */
[----:B------:R-:W-:Y:S02]  /*1900*/  F2FP.BF16.F32.PACK_AB R97, R35, R34 ;  /* 0x000000222361723e */ /* 0x000fe400000010ff */
[----:B------:R-:W-:Y:S01]  /*1910*/  ISETP.LT.AND P1, PT, R7, 0x1000, !P0 ;  /* 0x000010000700780c */ /* 0x000fe20004721270 */
[----:B------:R-:W-:Y:S01]  /*1920*/  STS [R41+0x8a0], R98 ;  /* 0x0008a06229007388 */ /* 0x000fe20000000800 */
[----:B------:R-:W-:-:S02]  /*1930*/  ISETP.LT.AND P6, PT, R6, 0x1000, !P0 ;  /* 0x000010000600780c */ /* 0x000fc400047c1270 */
[----:B------:R-:W-:Y:S01]  /*1940*/  ISETP.LT.AND P5, PT, R5, 0x1000, !P0 ;  /* 0x000010000500780c */ /* 0x000fe200047a1270 */
[----:B------:R-:W-:Y:S01]  /*1950*/  STS [R41+0x30], R100 ;  /* 0x0000306429007388 */ /* 0x000fe20000000800 */
[----:B------:R-:W-:Y:S02]  /*1960*/  ISETP.LT.AND P4, PT, R4, 0x1000, !P0 ;  /* 0x000010000400780c */ /* 0x000fe40004781270 */
[----:B------:R-:W-:Y:S01]  /*1970*/  F2FP.BF16.F32.PACK_AB R42, R43, R42 ;  /* 0x0000002a2b2a723e */ /* 0x000fe200000010ff */
[----:B------:R-:W-:Y:S01]  /*1980*/  STS [R41+0x8b0], R102 ;  /* 0x0008b06629007388 */ /* 0x000fe20000000800 */
[----:B------:R-:W-:Y:S02]  /*1990*/  F2FP.BF16.F32.PACK_AB R44, R45, R44 ;  /* 0x0000002c2d2c723e */ /* 0x000fe400000010ff */
[----:B------:R-:W-:Y:S01]  /*19a0*/  F2FP.BF16.F32.PACK_AB R46, R47, R46 ;  /* 0x0000002e2f2e723e */ /* 0x000fe200000010ff */
[----:B------:R-:W-:Y:S01]  /*19b0*/  STS [R41+0x40], R104 ;  /* 0x0000406829007388 */ /* 0x000fe20000000800 */
[----:B------:R-:W-:Y:S01]  /*19c0*/  F2FP.BF16.F32.PACK_AB R48, R49, R48 ;  /* 0x000000303130723e */ /* 0x000fe200000010ff */
[----:B------:R-:W-:Y:S01]  /*19d0*/  IMAD R49, R36, 0xc00, R39 ;  /* 0x00000c0024317824 */ /* 0x000fe200078e0227 */
[----:B------:R-:W-:Y:S01]  /*19e0*/  F2FP.BF16.F32.PACK_AB R52, R53, R52 ;  /* 0x000000343534723e */ /* 0x000fe200000010ff */
[----:B------:R-:W-:Y:S01]  /*19f0*/  STS [R41+0x8c0], R106 ;  /* 0x0008c06a29007388 */ /* 0x000fe20000000800 */
[----:B------:R-:W-:Y:S01]  /*1a00*/  F2FP.BF16.F32.PACK_AB R54, R55, R54 ;  /* 0x000000363736723e */ /* 0x000fe200000010ff */
[----:B------:R-:W-:Y:S01]  /*1a10*/  VIADD R45, R49, 0x6000 ;  /* 0x00006000312d7836 */ /* 0x000fe20000000000 */
        /* <DEDUP_REMOVED lines=21> */
[----:B------:R-:W-:Y:S01]  /*1b70*/  F2FP.BF16.F32.PACK_AB R80, R81, R80 ;  /* 0x000000505150723e */ /* 0x000fe200000010ff */
[----:B------:R-:W-:Y:S01]  /*1b80*/  STS [R41+0x80], R120 ;  /* 0x0000807829007388 */ /* 0x000fe20000000800 */
[----:B------:R-:W-:-:S02]  /*1b90*/  F2FP.BF16.F32.PACK_AB R82, R83, R82 ;  /* 0x000000525352723e */ /* 0x000fc400000010ff */
[----:B------:R-:W-:Y:S01]  /*1ba0*/  F2FP.BF16.F32.PACK_AB R84, R85, R84 ;  /* 0x000000545554723e */ /* 0x000fe200000010ff */
[----:B------:R-:W-:Y:S01]  /*1bb0*/  STS [R41+0x900], R122 ;  /* 0x0009007a29007388 */ /* 0x000fe20000000800 */
[----:B------:R-:W-:Y:S02]  /*1bc0*/  F2FP.BF16.F32.PACK_AB R86, R87, R86 ;  /* 0x000000565756723e */ /* 0x000fe400000010ff */
[C---:B------:R-:W-:Y:S01]  /*1bd0*/  ISETP.LT.AND P3, PT, R36.reuse, 0x1000, !P0 ;  /* 0x000010002400780c */ /* 0x040fe20004761270 */
[----:B------:R-:W-:Y:S01]  /*1be0*/  STS [R41+0x90], R124 ;  /* 0x0000907c29007388 */ /* 0x000fe20000000800 */
[----:B------:R-:W-:-:S03]  /*1bf0*/  LOP3.LUT R0, R36, 0x38, RZ, 0xfc, !PT ;  /* 0x0000003824007812 */ /* 0x000fc600078efcff */
[----:B------:R-:W-:Y:S04]  /*1c00*/  STS [R41+0x910], R126 ;  /* 0x0009107e29007388 */ /* 0x000fe80000000800 */
        /* <DEDUP_REMOVED lines=11> */
[----:B------:R-:W-:Y:S01]  /*1cc0*/  STS [R41+0x970], R150 ;  /* 0x0009709629007388 */ /* 0x000fe20000000800 */
[----:B------:R-:W-:Y:S06]  /*1cd0*/  BAR.SYNC.DEFER_BLOCKING 0x0 ;  /* 0x0000000000007b1d */ /* 0x000fec0000010000 */
[----:B------:R-:W1:Y:S04]  /*1ce0*/  LDS.128 R28, [R50] ;  /* 0x00000000321c7984 */ /* 0x000e680000000c00 */
[----:B------:R-:W2:Y:S04]  /*1cf0*/  LDS.128 R32, [R50+0x880] ;  /* 0x0008800032207984 */ /* 0x000ea80000000c00 */
[----:B------:R-:W3:Y:S04]  /*1d00*/  LDS.128 R16, [R50+0x1100] ;  /* 0x0011000032107984 */ /* 0x000ee80000000c00 */
[----:B------:R-:W4:Y:S04]  /*1d10*/  LDS.128 R20, [R50+0x1980] ;  /* 0x0019800032147984 */ /* 0x000f280000000c00 */
[----:B------:R-:W5:Y:S04]  /*1d20*/  LDS.128 R24, [R50+0x2200] ;  /* 0x0022000032187984 */ /* 0x000f680000000c00 */
[----:B------:R-:W1:Y:S04]  /*1d30*/  LDS.128 R12, [R50+0x2a80] ;  /* 0x002a8000320c7984 */ /* 0x000e680000000c00 */
[----:B------:R-:W1:Y:S04]  /*1d40*/  LDS.128 R4, [R50+0x3300] ;  /* 0x0033000032047984 */ /* 0x000e680000000c00 */
[----:B------:R-:W1:Y:S01]  /*1d50*/  LDS.128 R8, [R50+0x3b80] ;  /* 0x003b800032087984 */ /* 0x000e620000000c00 */
[----:B------:R-:W-:Y:S06]  /*1d60*/  BAR.SYNC.DEFER_BLOCKING 0x0 ;  /* 0x0000000000007b1d */ /* 0x000fec0000010000 */
[----:B------:R2:W-:Y:S04]  /*1d70*/  STS [R41], R3 ;  /* 0x0000000329007388 */ /* 0x0005e80000000800 */
[----:B------:R-:W-:Y:S04]  /*1d80*/  STS [R41+0x880], R89 ;  /* 0x0008805929007388 */ /* 0x000fe80000000800 */
[----:B------:R-:W-:Y:S01]  /*1d90*/  STS [R41+0x10], R91 ;  /* 0x0000105b29007388 */ /* 0x000fe20000000800 */
[----:B--2---:R-:W2:Y:S03]  /*1da0*/  LDC.64 R2, c[0x0][0x220] ;  /* 0x00008800ff027b82 */ /* 0x004ea60000000a00 */
[----:B------:R-:W-:Y:S04]  /*1db0*/  STS [R41+0x890], R93 ;  /* 0x0008905d29007388 */ /* 0x000fe80000000800 */
[----:B------:R-:W-:Y:S04]  /*1dc0*/  STS [R41+0x20], R95 ;  /* 0x0000205f29007388 */ /* 0x000fe80000000800 */
[----:B------:R-:W-:Y:S04]  /*1dd0*/  STS [R41+0x8a0], R97 ;  /* 0x0008a06129007388 */ /* 0x000fe80000000800 */
[----:B------:R1:W-:Y:S04]  /*1de0*/  STS [R41+0x30], R37 ;  /* 0x0000302529007388 */ /* 0x0003e80000000800 */
[----:B------:R2:W-:Y:S04]  /*1df0*/  STS [R41+0x8b0], R38 ;  /* 0x0008b02629007388 */ /* 0x0005e80000000800 */
[----:B------:R-:W-:Y:S01]  /*1e00*/  STS [R41+0x40], R40 ;  /* 0x0000402829007388 */ /* 0x000fe20000000800 */
[----:B-1----:R-:W-:-:S03]  /*1e10*/  LOP3.LUT R37, R36, 0x30, RZ, 0xfc, !PT ;  /* 0x0000003024257812 */ /* 0x002fc600078efcff */
[----:B------:R-:W-:Y:S01]  /*1e20*/  STS [R41+0x8c0], R42 ;  /* 0x0008c02a29007388 */ /* 0x000fe20000000800 */
[----:B--2---:R-:W-:-:S03]  /*1e30*/  IMAD.WIDE R38, R49, 0x2, R2 ;  /* 0x0000000231267825 */ /* 0x004fc600078e0202 */
[----:B------:R1:W-:Y:S04]  /*1e40*/  STS [R41+0x50], R44 ;  /* 0x0000502c29007388 */ /* 0x0003e80000000800 */
[----:B------:R2:W-:Y:S04]  /*1e50*/  STS [R41+0x8d0], R46 ;  /* 0x0008d02e29007388 */ /* 0x0005e80000000800 */
[----:B------:R-:W-:Y:S01]  /*1e60*/  STS [R41+0x60], R48 ;  /* 0x0000603029007388 */ /* 0x000fe20000000800 */
[----:B-1----:R-:W-:-:S03]  /*1e70*/  IMAD.WIDE R44, R45, 0x2, R2 ;  /* 0x000000022d2c7825 */ /* 0x002fc600078e0202 */
[----:B------:R-:W-:Y:S01]  /*1e80*/  STS [R41+0x8e0], R152 ;  /* 0x0008e09829007388 */ /* 0x000fe20000000800 */
[----:B--2---:R-:W-:-:S03]  /*1e90*/  IMAD.WIDE R46, R47, 0x2, R2 ;  /* 0x000000022f2e7825 */ /* 0x004fc600078e0202 */
        /* <DEDUP_REMOVED lines=20> */
[----:B------:R2:W-:Y:S01]  /*1fe0*/  @P3 STG.E.128 desc[UR22][R38.64], R28 ;  /* 0x0000001c26003986 */ /* 0x0005e2000c101d16 */
[----:B------:R-:W-:-:S02]  /*1ff0*/  ISETP.LT.AND P3, PT, R37, 0x1000, !P0 ;  /* 0x000010002500780c */ /* 0x000fc40004761270 */
[----:B------:R-:W-:Y:S01]  /*2000*/  LOP3.LUT R37, R36, 0x40, RZ, 0xfc, !PT ;  /* 0x0000004024257812 */ /* 0x000fe200078efcff */
[----:B------:R-:W5:Y:S04]  /*2010*/  LDS.128 R56, [R50+0x880] ;  /* 0x0008800032387984 */ /* 0x000f680000000c00 */
[----:B------:R-:W-:Y:S04]  /*2020*/  LDS.128 R60, [R50+0x1980] ;  /* 0x00198000323c7984 */ /* 0x000fe80000000c00 */
[----:B------:R4:W-:Y:S01]  /*2030*/  @P2 STG.E.128 desc[UR22][R44.64], R32 ;  /* 0x000000202c002986 */ /* 0x0009e2000c101d16 */
[----:B------:R-:W-:-:S02]  /*2040*/  ISETP.LT.AND P2, PT, R0, 0x1000, !P0 ;  /* 0x000010000000780c */ /* 0x000fc40004741270 */
[----:B------:R-:W-:Y:S01]  /*2050*/  LOP3.LUT R0, R36, 0x48, RZ, 0xfc, !PT ;  /* 0x0000004824007812 */ /* 0x000fe200078efcff */
[----:B------:R-:W-:Y:S01]  /*2060*/  LDS.128 R64, [R50+0x2200] ;  /* 0x0022000032407984 */ /* 0x000fe20000000c00 */
[----:B--2---:R-:W-:-:S03]  /*2070*/  IMAD.WIDE R30, R53, 0x2, R2 ;  /* 0x00000002351e7825 */ /* 0x004fc600078e0202 */
[----:B------:R-:W2:Y:S01]  /*2080*/  LDS.128 R52, [R50+0x1100] ;  /* 0x0011000032347984 */ /* 0x000ea20000000c00 */
[----:B------:R-:W-:-:S03]  /*2090*/  IMAD.WIDE R28, R51, 0x2, R2 ;  /* 0x00000002331c7825 */ /* 0x000fc600078e0202 */
[----:B---3--:R3:W-:Y:S01]  /*20a0*/  @P1 STG.E.128 desc[UR22][R46.64], R16 ;  /* 0x000000102e001986 */ /* 0x0087e2000c101d16 */
[----:B------:R-:W-:-:S03]  /*20b0*/  ISETP.LT.AND P1, PT, R37, 0x1000, !P0 ;  /* 0x000010002500780c */ /* 0x000fc60004721270 */
[----:B------:R-:W2:Y:S01]  /*20c0*/  LDS.128 R68, [R50+0x2a80] ;  /* 0x002a800032447984 */ /* 0x000ea20000000c00 */
[----:B----4-:R-:W-:-:S03]  /*20d0*/  VIADD R33, R49, 0x1e000 ;  /* 0x0001e00031217836 */ /* 0x010fc60000000000 */
[----:B------:R-:W4:Y:S04]  /*20e0*/  LDS.128 R44, [R50+0x3300] ;  /* 0x00330000322c7984 */ /* 0x000f280000000c00 */
[----:B------:R1:W-:Y:S01]  /*20f0*/  @P6 STG.E.128 desc[UR22][R28.64], R20 ;  /* 0x000000141c006986 */ /* 0x0003e2000c101d16 */
[----:B------:R-:W-:Y:S02]  /*2100*/  ISETP.LT.AND P6, PT, R0, 0x1000, !P0 ;  /* 0x000010000000780c */ /* 0x000fe400047c1270 */
[----:B------:R-:W-:Y:S01]  /*2110*/  LOP3.LUT R0, R36, 0x50, RZ, 0xfc, !PT ;  /* 0x0000005024007812 */ /* 0x000fe200078efcff */
[----:B-----5:R5:W-:Y:S01]  /*2120*/  @P5 STG.E.128 desc[UR22][R30.64], R24 ;  /* 0x000000181e005986 */ /* 0x020be2000c101d16 */
[----:B---3--:R-:W-:Y:S02]  /*2130*/  VIADD R19, R49, 0x24000 ;  /* 0x0002400031137836 */ /* 0x008fe40000000000 */
[----:B------:R-:W-:Y:S01]  /*2140*/  ISETP.LT.AND P5, PT, R0, 0x1000, !P0 ;  /* 0x000010000000780c */ /* 0x000fe200047a1270 */
[----:B------:R-:W-:Y:S01]  /*2150*/  IMAD.WIDE R16, R33, 0x2, R2 ;  /* 0x0000000221107825 */ /* 0x000fe200078e0202 */
[----:B------:R-:W-:-:S03]  /*2160*/  LOP3.LUT R0, R36, 0x60, RZ, 0xfc, !PT ;  /* 0x0000006024007812 */ /* 0x000fc600078efcff */
[--C-:B------:R-:W-:Y:S01]  /*2170*/  IMAD.WIDE R18, R19, 0x2, R2.reuse ;  /* 0x0000000213127825 */ /* 0x100fe200078e0202 */
[----:B------:R3:W-:Y:S04]  /*2180*/  @P4 STG.E.128 desc[UR22][R16.64], R12 ;  /* 0x0000000c10004986 */ /* 0x0007e8000c101d16 */
[----:B------:R2:W-:Y:S01]  /*2190*/  @P3 STG.E.128 desc[UR22][R18.64], R4 ;  /* 0x0000000412003986 */ /* 0x0005e2000c101d16 */
[C---:B-1----:R-:W-:Y:S01]  /*21a0*/  VIADD R21, R49.reuse, 0x2a000 ;  /* 0x0002a00031157836 */ /* 0x042fe20000000000 */
[----:B------:R-:W-:Y:S01]  /*21b0*/  LOP3.LUT R22, R36, 0x58, RZ, 0xfc, !PT ;  /* 0x0000005824167812 */ /* 0x000fe200078efcff */
[----:B------:R-:W-:Y:S01]  /*21c0*/  VIADD R23, R49, 0x30000 ;  /* 0x0003000031177836 */ /* 0x000fe20000000000 */
[----:B------:R-:W-:Y:S01]  /*21d0*/  ISETP.LT.AND P3, PT, R0, 0x1000, !P0 ;  /* 0x000010000000780c */ /* 0x000fe20004761270 */
[----:B------:R-:W-:Y:S01]  /*21e0*/  IMAD.WIDE R20, R21, 0x2, R2 ;  /* 0x0000000215147825 */ /* 0x000fe200078e0202 */
[----:B------:R-:W-:-:S02]  /*21f0*/  ISETP.LT.AND P4, PT, R22, 0x1000, !P0 ;  /* 0x000010001600780c */ /* 0x000fc40004781270 */
[C---:B-----5:R-:W-:Y:S01]  /*2200*/  LOP3.LUT R24, R36.reuse, 0x68, RZ, 0xfc, !PT ;  /* 0x0000006824187812 */ /* 0x060fe200078efcff */
[--C-:B------:R-:W-:Y:S01]  /*2210*/  IMAD.WIDE R22, R23, 0x2, R2.reuse ;  /* 0x0000000217167825 */ /* 0x100fe200078e0202 */
[C---:B------:R-:W-:Y:S01]  /*2220*/  LOP3.LUT R0, R36.reuse, 0x70, RZ, 0xfc, !PT ;  /* 0x0000007024007812 */ /* 0x040fe200078efcff */
[----:B------:R5:W-:Y:S01]  /*2230*/  @P2 STG.E.128 desc[UR22][R20.64], R8 ;  /* 0x0000000814002986 */ /* 0x000be2000c101d16 */
[----:B------:R-:W-:Y:S01]  /*2240*/  LOP3.LUT R36, R36, 0x78, RZ, 0xfc, !PT ;  /* 0x0000007824247812 */ /* 0x000fe200078efcff */
[----:B------:R-:W-:Y:S01]  /*2250*/  VIADD R25, R49, 0x36000 ;  /* 0x0003600031197836 */ /* 0x000fe20000000000 */
[----:B------:R-:W-:Y:S01]  /*2260*/  ISETP.LT.AND P2, PT, R24, 0x1000, !P0 ;  /* 0x000010001800780c */ /* 0x000fe20004741270 */
[----:B------:R1:W-:Y:S01]  /*2270*/  @P1 STG.E.128 desc[UR22][R22.64], R40 ;  /* 0x0000002816001986 */ /* 0x0003e2000c101d16 */
[----:B------:R-:W-:Y:S01]  /*2280*/  ISETP.LT.AND P1, PT, R0, 0x1000, !P0 ;  /* 0x000010000000780c */ /* 0x000fe20004721270 */
[----:B---3--:R-:W-:Y:S01]  /*2290*/  IMAD.WIDE R12, R25, 0x2, R2 ;  /* 0x00000002190c7825 */ /* 0x008fe200078e0202 */
[----:B------:R-:W-:-:S03]  /*22a0*/  ISETP.LT.AND P0, PT, R36, 0x1000, !P0 ;  /* 0x000010002400780c */ /* 0x000fc60004701270 */
[C---:B--2---:R-:W-:Y:S01]  /*22b0*/  VIADD R5, R49.reuse, 0x3c000 ;  /* 0x0003c00031057836 */ /* 0x044fe20000000000 */
[----:B------:R1:W-:Y:S01]  /*22c0*/  @P6 STG.E.128 desc[UR22][R12.64], R56 ;  /* 0x000000380c006986 */ /* 0x0003e2000c101d16 */
[C---:B------:R-:W-:Y:S02]  /*22d0*/  VIADD R7, R49.reuse, 0x42000 ;  /* 0x0004200031077836 */ /* 0x040fe40000000000 */
[----:B------:R-:W-:Y:S02]  /*22e0*/  VIADD R15, R49, 0x54000 ;  /* 0x00054000310f7836 */ /* 0x000fe40000000000 */
[----:B------:R-:W-:-:S04]  /*22f0*/  IMAD.WIDE R4, R5, 0x2, R2 ;  /* 0x0000000205047825 */ /* 0x000fc800078e0202 */
[C---:B-----5:R-:W-:Y:S01]  /*2300*/  VIADD R9, R49.reuse, 0x48000 ;  /* 0x0004800031097836 */ /* 0x060fe20000000000 */
[----:B------:R1:W-:Y:S01]  /*2310*/  @P5 STG.E.128 desc[UR22][R4.64], R52 ;  /* 0x0000003404005986 */ /* 0x0003e2000c101d16 */
[----:B------:R-:W-:Y:S02]  /*2320*/  VIADD R11, R49, 0x4e000 ;  /* 0x0004e000310b7836 */ /* 0x000fe40000000000 */
[----:B------:R-:W-:-:S04]  /*2330*/  IMAD.WIDE R6, R7, 0x2, R2 ;  /* 0x0000000207067825 */ /* 0x000fc800078e0202 */
[--C-:B------:R-:W-:Y:S01]  /*2340*/  IMAD.WIDE R8, R9, 0x2, R2.reuse ;  /* 0x0000000209087825 */ /* 0x100fe200078e0202 */
[----:B------:R1:W-:Y:S03]  /*2350*/  @P4 STG.E.128 desc[UR22][R6.64], R60 ;  /* 0x0000003c06004986 */ /* 0x0003e6000c101d16 */
[--C-:B------:R-:W-:Y:S01]  /*2360*/  IMAD.WIDE R10, R11, 0x2, R2.reuse ;  /* 0x000000020b0a7825 */ /* 0x100fe200078e0202 */
[----:B------:R1:W-:Y:S03]  /*2370*/  @P3 STG.E.128 desc[UR22][R8.64], R64 ;  /* 0x0000004008003986 */ /* 0x0003e6000c101d16 */
[----:B------:R-:W-:Y:S01]  /*2380*/  IMAD.WIDE R14, R15, 0x2, R2 ;  /* 0x000000020f0e7825 */ /* 0x000fe200078e0202 */
[----:B------:R1:W-:Y:S04]  /*2390*/  @P2 STG.E.128 desc[UR22][R10.64], R68 ;  /* 0x000000440a002986 */ /* 0x0003e8000c101d16 */
[----:B----4-:R1:W-:Y:S01]  /*23a0*/  @P1 STG.E.128 desc[UR22][R14.64], R44 ;  /* 0x0000002c0e001986 */ /* 0x0103e2000c101d16 */
[----:B------:R-:W-:Y:S05]  /*23b0*/  @!P0 EXIT ;  /* 0x000000000000894d */ /* 0x000fea0003800000 */
[----:B-1----:R-:W1:Y:S01]  /*23c0*/  LDS.128 R4, [R50+0x3b80] ;  /* 0x003b800032047984 */ /* 0x002e620000000c00 */
[----:B------:R-:W-:-:S04]  /*23d0*/  VIADD R49, R49, 0x5a000 ;  /* 0x0005a00031317836 */ /* 0x000fc80000000000 */
[----:B------:R-:W-:-:S05]  /*23e0*/  IMAD.WIDE R2, R49, 0x2, R2 ;  /* 0x0000000231027825 */ /* 0x000fca00078e0202 */
[----:B-1----:R-:W-:Y:S01]  /*23f0*/  STG.E.128 desc[UR22][R2.64], R4 ;  /* 0x0000000402007986 */ /* 0x002fe2000c101d16 */
[----:B------:R-:W-:Y:S05]  /*2400*/  EXIT ;  /* 0x000000000000794d */ /* 0x000fea0003800000 */
.L_x_1:
[----:B------:R-:W-:-:S00]  /*2410*/  BRA `(.L_x_1) ;  /* 0xfffffffc00fc7947 */ /* 0x000fc0000383ffff */
[----:B------:R-:W-:-:S00]  /*2420*/  NOP ;  /* 0x0000000000007918 */ /* 0x000fc00000000000 */
        /* <DEDUP_REMOVED lines=13> */
.L_x_2:


//--------------------- .nv.shared.triton_mm      --------------------------
	.section	.nv.shared.triton_mm,"aw",@nobits
	.sectionflags	@""
	.align	16
	.zero		1024


//--------------------- .nv.constant0.triton_mm   --------------------------
	.section	.nv.constant0.triton_mm,"a",@progbits
	.sectionflags	@""
	.align	4
.nv.constant0.triton_mm:
	.zero		552
